//
// Generated by NVIDIA NVVM Compiler
//
// Compiler Build ID: CL-36424714
// Cuda compilation tools, release 13.0, V13.0.88
// Based on NVVM 20.0.0
//

.version 9.0
.target sm_100
.address_size 64

	// .globl	_Z17softmax_kernel_v1PKfPfii
// _ZZ17softmax_kernel_v3PKfPfiiE4smem has been demoted

.visible .entry _Z17softmax_kernel_v1PKfPfii(
	.param .u64 .ptr .align 1 _Z17softmax_kernel_v1PKfPfii_param_0,
	.param .u64 .ptr .align 1 _Z17softmax_kernel_v1PKfPfii_param_1,
	.param .u32 _Z17softmax_kernel_v1PKfPfii_param_2,
	.param .u32 _Z17softmax_kernel_v1PKfPfii_param_3
)
{
	.reg .pred 	%p<29>;
	.reg .b32 	%r<146>;
	.reg .b32 	%f<496>;
	.reg .b64 	%rd<37>;

	ld.param.u64 	%rd7, [_Z17softmax_kernel_v1PKfPfii_param_0];
	ld.param.u64 	%rd8, [_Z17softmax_kernel_v1PKfPfii_param_1];
	ld.param.u32 	%r52, [_Z17softmax_kernel_v1PKfPfii_param_2];
	ld.param.u32 	%r51, [_Z17softmax_kernel_v1PKfPfii_param_3];
	cvta.to.global.u64 	%rd1, %rd8;
	cvta.to.global.u64 	%rd2, %rd7;
	mov.u32 	%r53, %ctaid.x;
	mov.u32 	%r54, %ntid.x;
	mov.u32 	%r55, %tid.x;
	mad.lo.s32 	%r1, %r53, %r54, %r55;
	setp.ge.s32 	%p1, %r1, %r52;
	@%p1 bra 	$L__BB0_38;
	setp.lt.s32 	%p2, %r51, 1;
	mov.f32 	%f486, 0fFF800000;
	@%p2 bra 	$L__BB0_14;
	mul.lo.s32 	%r2, %r51, %r1;
	and.b32  	%r3, %r51, 15;
	setp.lt.u32 	%p3, %r51, 16;
	mov.f32 	%f486, 0fFF800000;
	mov.b32 	%r129, 0;
	@%p3 bra 	$L__BB0_5;
	and.b32  	%r129, %r51, 2147483632;
	neg.s32 	%r135, %r129;
	add.s64 	%rd3, %rd2, 32;
	mov.f32 	%f486, 0fFF800000;
	mov.u32 	%r134, %r2;
$L__BB0_4:
	.pragma "nounroll";
	mul.wide.s32 	%rd9, %r134, 4;
	add.s64 	%rd10, %rd3, %rd9;
	ld.global.f32 	%f30, [%rd10+-32];
	max.f32 	%f31, %f486, %f30;
	ld.global.f32 	%f32, [%rd10+-28];
	max.f32 	%f33, %f31, %f32;
	ld.global.f32 	%f34, [%rd10+-24];
	max.f32 	%f35, %f33, %f34;
	ld.global.f32 	%f36, [%rd10+-20];
	max.f32 	%f37, %f35, %f36;
	ld.global.f32 	%f38, [%rd10+-16];
	max.f32 	%f39, %f37, %f38;
	ld.global.f32 	%f40, [%rd10+-12];
	max.f32 	%f41, %f39, %f40;
	ld.global.f32 	%f42, [%rd10+-8];
	max.f32 	%f43, %f41, %f42;
	ld.global.f32 	%f44, [%rd10+-4];
	max.f32 	%f45, %f43, %f44;
	ld.global.f32 	%f46, [%rd10];
	max.f32 	%f47, %f45, %f46;
	ld.global.f32 	%f48, [%rd10+4];
	max.f32 	%f49, %f47, %f48;
	ld.global.f32 	%f50, [%rd10+8];
	max.f32 	%f51, %f49, %f50;
	ld.global.f32 	%f52, [%rd10+12];
	max.f32 	%f53, %f51, %f52;
	ld.global.f32 	%f54, [%rd10+16];
	max.f32 	%f55, %f53, %f54;
	ld.global.f32 	%f56, [%rd10+20];
	max.f32 	%f57, %f55, %f56;
	ld.global.f32 	%f58, [%rd10+24];
	max.f32 	%f59, %f57, %f58;
	ld.global.f32 	%f60, [%rd10+28];
	max.f32 	%f486, %f59, %f60;
	add.s32 	%r135, %r135, 16;
	add.s32 	%r134, %r134, 16;
	setp.eq.s32 	%p4, %r135, 0;
	@%p4 bra 	$L__BB0_5;
	bra.uni 	$L__BB0_4;
$L__BB0_5:
	setp.eq.s32 	%p5, %r3, 0;
	@%p5 bra 	$L__BB0_14;
	and.b32  	%r7, %r51, 7;
	setp.lt.u32 	%p6, %r3, 8;
	@%p6 bra 	$L__BB0_8;
	add.s32 	%r57, %r129, %r2;
	mul.wide.s32 	%rd11, %r57, 4;
	add.s64 	%rd12, %rd2, %rd11;
	ld.global.f32 	%f62, [%rd12];
	max.f32 	%f63, %f486, %f62;
	ld.global.f32 	%f64, [%rd12+4];
	max.f32 	%f65, %f63, %f64;
	ld.global.f32 	%f66, [%rd12+8];
	max.f32 	%f67, %f65, %f66;
	ld.global.f32 	%f68, [%rd12+12];
	max.f32 	%f69, %f67, %f68;
	ld.global.f32 	%f70, [%rd12+16];
	max.f32 	%f71, %f69, %f70;
	ld.global.f32 	%f72, [%rd12+20];
	max.f32 	%f73, %f71, %f72;
	ld.global.f32 	%f74, [%rd12+24];
	max.f32 	%f75, %f73, %f74;
	ld.global.f32 	%f76, [%rd12+28];
	max.f32 	%f486, %f75, %f76;
	add.s32 	%r129, %r129, 8;
$L__BB0_8:
	setp.eq.s32 	%p7, %r7, 0;
	@%p7 bra 	$L__BB0_14;
	and.b32  	%r10, %r51, 3;
	setp.lt.u32 	%p8, %r7, 4;
	@%p8 bra 	$L__BB0_11;
	add.s32 	%r58, %r129, %r2;
	mul.wide.s32 	%rd13, %r58, 4;
	add.s64 	%rd14, %rd2, %rd13;
	ld.global.f32 	%f78, [%rd14];
	max.f32 	%f79, %f486, %f78;
	ld.global.f32 	%f80, [%rd14+4];
	max.f32 	%f81, %f79, %f80;
	ld.global.f32 	%f82, [%rd14+8];
	max.f32 	%f83, %f81, %f82;
	ld.global.f32 	%f84, [%rd14+12];
	max.f32 	%f486, %f83, %f84;
	add.s32 	%r129, %r129, 4;
$L__BB0_11:
	setp.eq.s32 	%p9, %r10, 0;
	@%p9 bra 	$L__BB0_14;
	add.s32 	%r133, %r129, %r2;
	neg.s32 	%r132, %r10;
$L__BB0_13:
	.pragma "nounroll";
	mul.wide.s32 	%rd15, %r133, 4;
	add.s64 	%rd16, %rd2, %rd15;
	ld.global.f32 	%f85, [%rd16];
	max.f32 	%f486, %f486, %f85;
	add.s32 	%r133, %r133, 1;
	add.s32 	%r132, %r132, 1;
	setp.ne.s32 	%p10, %r132, 0;
	@%p10 bra 	$L__BB0_13;
$L__BB0_14:
	setp.lt.s32 	%p11, %r51, 1;
	mov.f32 	%f494, 0f00000000;
	@%p11 bra 	$L__BB0_26;
	mul.lo.s32 	%r19, %r51, %r1;
	and.b32  	%r20, %r51, 7;
	setp.lt.u32 	%p12, %r51, 8;
	mov.f32 	%f494, 0f00000000;
	mov.b32 	%r136, 0;
	@%p12 bra 	$L__BB0_18;
	and.b32  	%r136, %r51, 2147483640;
	neg.s32 	%r140, %r136;
	add.s64 	%rd4, %rd2, 16;
	mov.f32 	%f494, 0f00000000;
	mov.u32 	%r139, %r19;
$L__BB0_17:
	.pragma "nounroll";
	mul.wide.s32 	%rd17, %r139, 4;
	add.s64 	%rd18, %rd4, %rd17;
	ld.global.f32 	%f90, [%rd18+-16];
	sub.f32 	%f91, %f90, %f486;
	fma.rn.f32 	%f92, %f91, 0f3BBB989D, 0f3F000000;
	cvt.sat.f32.f32 	%f93, %f92;
	mov.f32 	%f94, 0f4B400001;
	mov.f32 	%f95, 0f437C0000;
	fma.rm.f32 	%f96, %f93, %f95, %f94;
	add.f32 	%f97, %f96, 0fCB40007F;
	neg.f32 	%f98, %f97;
	fma.rn.f32 	%f99, %f91, 0f3FB8AA3B, %f98;
	fma.rn.f32 	%f100, %f91, 0f32A57060, %f99;
	mov.b32 	%r60, %f96;
	shl.b32 	%r61, %r60, 23;
	mov.b32 	%f101, %r61;
	ex2.approx.ftz.f32 	%f102, %f100;
	fma.rn.f32 	%f103, %f102, %f101, %f494;
	ld.global.f32 	%f104, [%rd18+-12];
	sub.f32 	%f105, %f104, %f486;
	fma.rn.f32 	%f106, %f105, 0f3BBB989D, 0f3F000000;
	cvt.sat.f32.f32 	%f107, %f106;
	fma.rm.f32 	%f108, %f107, %f95, %f94;
	add.f32 	%f109, %f108, 0fCB40007F;
	neg.f32 	%f110, %f109;
	fma.rn.f32 	%f111, %f105, 0f3FB8AA3B, %f110;
	fma.rn.f32 	%f112, %f105, 0f32A57060, %f111;
	mov.b32 	%r62, %f108;
	shl.b32 	%r63, %r62, 23;
	mov.b32 	%f113, %r63;
	ex2.approx.ftz.f32 	%f114, %f112;
	fma.rn.f32 	%f115, %f114, %f113, %f103;
	ld.global.f32 	%f116, [%rd18+-8];
	sub.f32 	%f117, %f116, %f486;
	fma.rn.f32 	%f118, %f117, 0f3BBB989D, 0f3F000000;
	cvt.sat.f32.f32 	%f119, %f118;
	fma.rm.f32 	%f120, %f119, %f95, %f94;
	add.f32 	%f121, %f120, 0fCB40007F;
	neg.f32 	%f122, %f121;
	fma.rn.f32 	%f123, %f117, 0f3FB8AA3B, %f122;
	fma.rn.f32 	%f124, %f117, 0f32A57060, %f123;
	mov.b32 	%r64, %f120;
	shl.b32 	%r65, %r64, 23;
	mov.b32 	%f125, %r65;
	ex2.approx.ftz.f32 	%f126, %f124;
	fma.rn.f32 	%f127, %f126, %f125, %f115;
	ld.global.f32 	%f128, [%rd18+-4];
	sub.f32 	%f129, %f128, %f486;
	fma.rn.f32 	%f130, %f129, 0f3BBB989D, 0f3F000000;
	cvt.sat.f32.f32 	%f131, %f130;
	fma.rm.f32 	%f132, %f131, %f95, %f94;
	add.f32 	%f133, %f132, 0fCB40007F;
	neg.f32 	%f134, %f133;
	fma.rn.f32 	%f135, %f129, 0f3FB8AA3B, %f134;
	fma.rn.f32 	%f136, %f129, 0f32A57060, %f135;
	mov.b32 	%r66, %f132;
	shl.b32 	%r67, %r66, 23;
	mov.b32 	%f137, %r67;
	ex2.approx.ftz.f32 	%f138, %f136;
	fma.rn.f32 	%f139, %f138, %f137, %f127;
	ld.global.f32 	%f140, [%rd18];
	sub.f32 	%f141, %f140, %f486;
	fma.rn.f32 	%f142, %f141, 0f3BBB989D, 0f3F000000;
	cvt.sat.f32.f32 	%f143, %f142;
	fma.rm.f32 	%f144, %f143, %f95, %f94;
	add.f32 	%f145, %f144, 0fCB40007F;
	neg.f32 	%f146, %f145;
	fma.rn.f32 	%f147, %f141, 0f3FB8AA3B, %f146;
	fma.rn.f32 	%f148, %f141, 0f32A57060, %f147;
	mov.b32 	%r68, %f144;
	shl.b32 	%r69, %r68, 23;
	mov.b32 	%f149, %r69;
	ex2.approx.ftz.f32 	%f150, %f148;
	fma.rn.f32 	%f151, %f150, %f149, %f139;
	ld.global.f32 	%f152, [%rd18+4];
	sub.f32 	%f153, %f152, %f486;
	fma.rn.f32 	%f154, %f153, 0f3BBB989D, 0f3F000000;
	cvt.sat.f32.f32 	%f155, %f154;
	fma.rm.f32 	%f156, %f155, %f95, %f94;
	add.f32 	%f157, %f156, 0fCB40007F;
	neg.f32 	%f158, %f157;
	fma.rn.f32 	%f159, %f153, 0f3FB8AA3B, %f158;
	fma.rn.f32 	%f160, %f153, 0f32A57060, %f159;
	mov.b32 	%r70, %f156;
	shl.b32 	%r71, %r70, 23;
	mov.b32 	%f161, %r71;
	ex2.approx.ftz.f32 	%f162, %f160;
	fma.rn.f32 	%f163, %f162, %f161, %f151;
	ld.global.f32 	%f164, [%rd18+8];
	sub.f32 	%f165, %f164, %f486;
	fma.rn.f32 	%f166, %f165, 0f3BBB989D, 0f3F000000;
	cvt.sat.f32.f32 	%f167, %f166;
	fma.rm.f32 	%f168, %f167, %f95, %f94;
	add.f32 	%f169, %f168, 0fCB40007F;
	neg.f32 	%f170, %f169;
	fma.rn.f32 	%f171, %f165, 0f3FB8AA3B, %f170;
	fma.rn.f32 	%f172, %f165, 0f32A57060, %f171;
	mov.b32 	%r72, %f168;
	shl.b32 	%r73, %r72, 23;
	mov.b32 	%f173, %r73;
	ex2.approx.ftz.f32 	%f174, %f172;
	fma.rn.f32 	%f175, %f174, %f173, %f163;
	ld.global.f32 	%f176, [%rd18+12];
	sub.f32 	%f177, %f176, %f486;
	fma.rn.f32 	%f178, %f177, 0f3BBB989D, 0f3F000000;
	cvt.sat.f32.f32 	%f179, %f178;
	fma.rm.f32 	%f180, %f179, %f95, %f94;
	add.f32 	%f181, %f180, 0fCB40007F;
	neg.f32 	%f182, %f181;
	fma.rn.f32 	%f183, %f177, 0f3FB8AA3B, %f182;
	fma.rn.f32 	%f184, %f177, 0f32A57060, %f183;
	mov.b32 	%r74, %f180;
	shl.b32 	%r75, %r74, 23;
	mov.b32 	%f185, %r75;
	ex2.approx.ftz.f32 	%f186, %f184;
	fma.rn.f32 	%f494, %f186, %f185, %f175;
	add.s32 	%r140, %r140, 8;
	add.s32 	%r139, %r139, 8;
	setp.eq.s32 	%p13, %r140, 0;
	@%p13 bra 	$L__BB0_18;
	bra.uni 	$L__BB0_17;
$L__BB0_18:
	setp.eq.s32 	%p14, %r20, 0;
	@%p14 bra 	$L__BB0_26;
	and.b32  	%r28, %r51, 3;
	setp.lt.u32 	%p15, %r20, 4;
	@%p15 bra 	$L__BB0_21;
	add.s32 	%r76, %r136, %r19;
	mul.wide.s32 	%rd19, %r76, 4;
	add.s64 	%rd20, %rd2, %rd19;
	ld.global.f32 	%f188, [%rd20];
	sub.f32 	%f189, %f188, %f486;
	fma.rn.f32 	%f190, %f189, 0f3BBB989D, 0f3F000000;
	cvt.sat.f32.f32 	%f191, %f190;
	mov.f32 	%f192, 0f4B400001;
	mov.f32 	%f193, 0f437C0000;
	fma.rm.f32 	%f194, %f191, %f193, %f192;
	add.f32 	%f195, %f194, 0fCB40007F;
	neg.f32 	%f196, %f195;
	fma.rn.f32 	%f197, %f189, 0f3FB8AA3B, %f196;
	fma.rn.f32 	%f198, %f189, 0f32A57060, %f197;
	mov.b32 	%r77, %f194;
	shl.b32 	%r78, %r77, 23;
	mov.b32 	%f199, %r78;
	ex2.approx.ftz.f32 	%f200, %f198;
	fma.rn.f32 	%f201, %f200, %f199, %f494;
	ld.global.f32 	%f202, [%rd20+4];
	sub.f32 	%f203, %f202, %f486;
	fma.rn.f32 	%f204, %f203, 0f3BBB989D, 0f3F000000;
	cvt.sat.f32.f32 	%f205, %f204;
	fma.rm.f32 	%f206, %f205, %f193, %f192;
	add.f32 	%f207, %f206, 0fCB40007F;
	neg.f32 	%f208, %f207;
	fma.rn.f32 	%f209, %f203, 0f3FB8AA3B, %f208;
	fma.rn.f32 	%f210, %f203, 0f32A57060, %f209;
	mov.b32 	%r79, %f206;
	shl.b32 	%r80, %r79, 23;
	mov.b32 	%f211, %r80;
	ex2.approx.ftz.f32 	%f212, %f210;
	fma.rn.f32 	%f213, %f212, %f211, %f201;
	ld.global.f32 	%f214, [%rd20+8];
	sub.f32 	%f215, %f214, %f486;
	fma.rn.f32 	%f216, %f215, 0f3BBB989D, 0f3F000000;
	cvt.sat.f32.f32 	%f217, %f216;
	fma.rm.f32 	%f218, %f217, %f193, %f192;
	add.f32 	%f219, %f218, 0fCB40007F;
	neg.f32 	%f220, %f219;
	fma.rn.f32 	%f221, %f215, 0f3FB8AA3B, %f220;
	fma.rn.f32 	%f222, %f215, 0f32A57060, %f221;
	mov.b32 	%r81, %f218;
	shl.b32 	%r82, %r81, 23;
	mov.b32 	%f223, %r82;
	ex2.approx.ftz.f32 	%f224, %f222;
	fma.rn.f32 	%f225, %f224, %f223, %f213;
	ld.global.f32 	%f226, [%rd20+12];
	sub.f32 	%f227, %f226, %f486;
	fma.rn.f32 	%f228, %f227, 0f3BBB989D, 0f3F000000;
	cvt.sat.f32.f32 	%f229, %f228;
	fma.rm.f32 	%f230, %f229, %f193, %f192;
	add.f32 	%f231, %f230, 0fCB40007F;
	neg.f32 	%f232, %f231;
	fma.rn.f32 	%f233, %f227, 0f3FB8AA3B, %f232;
	fma.rn.f32 	%f234, %f227, 0f32A57060, %f233;
	mov.b32 	%r83, %f230;
	shl.b32 	%r84, %r83, 23;
	mov.b32 	%f235, %r84;
	ex2.approx.ftz.f32 	%f236, %f234;
	fma.rn.f32 	%f494, %f236, %f235, %f225;
	add.s32 	%r136, %r136, 4;
$L__BB0_21:
	setp.eq.s32 	%p16, %r28, 0;
	@%p16 bra 	$L__BB0_26;
	setp.eq.s32 	%p17, %r28, 1;
	@%p17 bra 	$L__BB0_24;
	add.s32 	%r85, %r136, %r19;
	mul.wide.s32 	%rd21, %r85, 4;
	add.s64 	%rd22, %rd2, %rd21;
	ld.global.f32 	%f238, [%rd22];
	sub.f32 	%f239, %f238, %f486;
	fma.rn.f32 	%f240, %f239, 0f3BBB989D, 0f3F000000;
	cvt.sat.f32.f32 	%f241, %f240;
	mov.f32 	%f242, 0f4B400001;
	mov.f32 	%f243, 0f437C0000;
	fma.rm.f32 	%f244, %f241, %f243, %f242;
	add.f32 	%f245, %f244, 0fCB40007F;
	neg.f32 	%f246, %f245;
	fma.rn.f32 	%f247, %f239, 0f3FB8AA3B, %f246;
	fma.rn.f32 	%f248, %f239, 0f32A57060, %f247;
	mov.b32 	%r86, %f244;
	shl.b32 	%r87, %r86, 23;
	mov.b32 	%f249, %r87;
	ex2.approx.ftz.f32 	%f250, %f248;
	fma.rn.f32 	%f251, %f250, %f249, %f494;
	ld.global.f32 	%f252, [%rd22+4];
	sub.f32 	%f253, %f252, %f486;
	fma.rn.f32 	%f254, %f253, 0f3BBB989D, 0f3F000000;
	cvt.sat.f32.f32 	%f255, %f254;
	fma.rm.f32 	%f256, %f255, %f243, %f242;
	add.f32 	%f257, %f256, 0fCB40007F;
	neg.f32 	%f258, %f257;
	fma.rn.f32 	%f259, %f253, 0f3FB8AA3B, %f258;
	fma.rn.f32 	%f260, %f253, 0f32A57060, %f259;
	mov.b32 	%r88, %f256;
	shl.b32 	%r89, %r88, 23;
	mov.b32 	%f261, %r89;
	ex2.approx.ftz.f32 	%f262, %f260;
	fma.rn.f32 	%f494, %f262, %f261, %f251;
	add.s32 	%r136, %r136, 2;
$L__BB0_24:
	and.b32  	%r90, %r51, 1;
	setp.eq.b32 	%p18, %r90, 1;
	not.pred 	%p19, %p18;
	@%p19 bra 	$L__BB0_26;
	add.s32 	%r91, %r136, %r19;
	mul.wide.s32 	%rd23, %r91, 4;
	add.s64 	%rd24, %rd2, %rd23;
	ld.global.f32 	%f263, [%rd24];
	sub.f32 	%f264, %f263, %f486;
	fma.rn.f32 	%f265, %f264, 0f3BBB989D, 0f3F000000;
	cvt.sat.f32.f32 	%f266, %f265;
	mov.f32 	%f267, 0f4B400001;
	mov.f32 	%f268, 0f437C0000;
	fma.rm.f32 	%f269, %f266, %f268, %f267;
	add.f32 	%f270, %f269, 0fCB40007F;
	neg.f32 	%f271, %f270;
	fma.rn.f32 	%f272, %f264, 0f3FB8AA3B, %f271;
	fma.rn.f32 	%f273, %f264, 0f32A57060, %f272;
	mov.b32 	%r92, %f269;
	shl.b32 	%r93, %r92, 23;
	mov.b32 	%f274, %r93;
	ex2.approx.ftz.f32 	%f275, %f273;
	fma.rn.f32 	%f494, %f275, %f274, %f494;
$L__BB0_26:
	setp.lt.s32 	%p20, %r51, 1;
	@%p20 bra 	$L__BB0_38;
	mul.lo.s32 	%r33, %r51, %r1;
	and.b32  	%r34, %r51, 7;
	setp.lt.u32 	%p21, %r51, 8;
	mov.b32 	%r143, 0;
	@%p21 bra 	$L__BB0_30;
	and.b32  	%r143, %r51, 2147483640;
	neg.s32 	%r142, %r143;
	add.s64 	%rd5, %rd2, 16;
	add.s64 	%rd6, %rd1, 16;
	mov.u32 	%r141, %r33;
$L__BB0_29:
	.pragma "nounroll";
	mul.wide.s32 	%rd25, %r141, 4;
	add.s64 	%rd26, %rd5, %rd25;
	add.s64 	%rd27, %rd6, %rd25;
	ld.global.f32 	%f276, [%rd26+-16];
	sub.f32 	%f277, %f276, %f486;
	fma.rn.f32 	%f278, %f277, 0f3BBB989D, 0f3F000000;
	cvt.sat.f32.f32 	%f279, %f278;
	mov.f32 	%f280, 0f4B400001;
	mov.f32 	%f281, 0f437C0000;
	fma.rm.f32 	%f282, %f279, %f281, %f280;
	add.f32 	%f283, %f282, 0fCB40007F;
	neg.f32 	%f284, %f283;
	fma.rn.f32 	%f285, %f277, 0f3FB8AA3B, %f284;
	fma.rn.f32 	%f286, %f277, 0f32A57060, %f285;
	mov.b32 	%r95, %f282;
	shl.b32 	%r96, %r95, 23;
	mov.b32 	%f287, %r96;
	ex2.approx.ftz.f32 	%f288, %f286;
	mul.f32 	%f289, %f288, %f287;
	div.rn.f32 	%f290, %f289, %f494;
	st.global.f32 	[%rd27+-16], %f290;
	ld.global.f32 	%f291, [%rd26+-12];
	sub.f32 	%f292, %f291, %f486;
	fma.rn.f32 	%f293, %f292, 0f3BBB989D, 0f3F000000;
	cvt.sat.f32.f32 	%f294, %f293;
	fma.rm.f32 	%f295, %f294, %f281, %f280;
	add.f32 	%f296, %f295, 0fCB40007F;
	neg.f32 	%f297, %f296;
	fma.rn.f32 	%f298, %f292, 0f3FB8AA3B, %f297;
	fma.rn.f32 	%f299, %f292, 0f32A57060, %f298;
	mov.b32 	%r97, %f295;
	shl.b32 	%r98, %r97, 23;
	mov.b32 	%f300, %r98;
	ex2.approx.ftz.f32 	%f301, %f299;
	mul.f32 	%f302, %f301, %f300;
	div.rn.f32 	%f303, %f302, %f494;
	st.global.f32 	[%rd27+-12], %f303;
	ld.global.f32 	%f304, [%rd26+-8];
	sub.f32 	%f305, %f304, %f486;
	fma.rn.f32 	%f306, %f305, 0f3BBB989D, 0f3F000000;
	cvt.sat.f32.f32 	%f307, %f306;
	fma.rm.f32 	%f308, %f307, %f281, %f280;
	add.f32 	%f309, %f308, 0fCB40007F;
	neg.f32 	%f310, %f309;
	fma.rn.f32 	%f311, %f305, 0f3FB8AA3B, %f310;
	fma.rn.f32 	%f312, %f305, 0f32A57060, %f311;
	mov.b32 	%r99, %f308;
	shl.b32 	%r100, %r99, 23;
	mov.b32 	%f313, %r100;
	ex2.approx.ftz.f32 	%f314, %f312;
	mul.f32 	%f315, %f314, %f313;
	div.rn.f32 	%f316, %f315, %f494;
	st.global.f32 	[%rd27+-8], %f316;
	ld.global.f32 	%f317, [%rd26+-4];
	sub.f32 	%f318, %f317, %f486;
	fma.rn.f32 	%f319, %f318, 0f3BBB989D, 0f3F000000;
	cvt.sat.f32.f32 	%f320, %f319;
	fma.rm.f32 	%f321, %f320, %f281, %f280;
	add.f32 	%f322, %f321, 0fCB40007F;
	neg.f32 	%f323, %f322;
	fma.rn.f32 	%f324, %f318, 0f3FB8AA3B, %f323;
	fma.rn.f32 	%f325, %f318, 0f32A57060, %f324;
	mov.b32 	%r101, %f321;
	shl.b32 	%r102, %r101, 23;
	mov.b32 	%f326, %r102;
	ex2.approx.ftz.f32 	%f327, %f325;
	mul.f32 	%f328, %f327, %f326;
	div.rn.f32 	%f329, %f328, %f494;
	st.global.f32 	[%rd27+-4], %f329;
	ld.global.f32 	%f330, [%rd26];
	sub.f32 	%f331, %f330, %f486;
	fma.rn.f32 	%f332, %f331, 0f3BBB989D, 0f3F000000;
	cvt.sat.f32.f32 	%f333, %f332;
	fma.rm.f32 	%f334, %f333, %f281, %f280;
	add.f32 	%f335, %f334, 0fCB40007F;
	neg.f32 	%f336, %f335;
	fma.rn.f32 	%f337, %f331, 0f3FB8AA3B, %f336;
	fma.rn.f32 	%f338, %f331, 0f32A57060, %f337;
	mov.b32 	%r103, %f334;
	shl.b32 	%r104, %r103, 23;
	mov.b32 	%f339, %r104;
	ex2.approx.ftz.f32 	%f340, %f338;
	mul.f32 	%f341, %f340, %f339;
	div.rn.f32 	%f342, %f341, %f494;
	st.global.f32 	[%rd27], %f342;
	ld.global.f32 	%f343, [%rd26+4];
	sub.f32 	%f344, %f343, %f486;
	fma.rn.f32 	%f345, %f344, 0f3BBB989D, 0f3F000000;
	cvt.sat.f32.f32 	%f346, %f345;
	fma.rm.f32 	%f347, %f346, %f281, %f280;
	add.f32 	%f348, %f347, 0fCB40007F;
	neg.f32 	%f349, %f348;
	fma.rn.f32 	%f350, %f344, 0f3FB8AA3B, %f349;
	fma.rn.f32 	%f351, %f344, 0f32A57060, %f350;
	mov.b32 	%r105, %f347;
	shl.b32 	%r106, %r105, 23;
	mov.b32 	%f352, %r106;
	ex2.approx.ftz.f32 	%f353, %f351;
	mul.f32 	%f354, %f353, %f352;
	div.rn.f32 	%f355, %f354, %f494;
	st.global.f32 	[%rd27+4], %f355;
	ld.global.f32 	%f356, [%rd26+8];
	sub.f32 	%f357, %f356, %f486;
	fma.rn.f32 	%f358, %f357, 0f3BBB989D, 0f3F000000;
	cvt.sat.f32.f32 	%f359, %f358;
	fma.rm.f32 	%f360, %f359, %f281, %f280;
	add.f32 	%f361, %f360, 0fCB40007F;
	neg.f32 	%f362, %f361;
	fma.rn.f32 	%f363, %f357, 0f3FB8AA3B, %f362;
	fma.rn.f32 	%f364, %f357, 0f32A57060, %f363;
	mov.b32 	%r107, %f360;
	shl.b32 	%r108, %r107, 23;
	mov.b32 	%f365, %r108;
	ex2.approx.ftz.f32 	%f366, %f364;
	mul.f32 	%f367, %f366, %f365;
	div.rn.f32 	%f368, %f367, %f494;
	st.global.f32 	[%rd27+8], %f368;
	ld.global.f32 	%f369, [%rd26+12];
	sub.f32 	%f370, %f369, %f486;
	fma.rn.f32 	%f371, %f370, 0f3BBB989D, 0f3F000000;
	cvt.sat.f32.f32 	%f372, %f371;
	fma.rm.f32 	%f373, %f372, %f281, %f280;
	add.f32 	%f374, %f373, 0fCB40007F;
	neg.f32 	%f375, %f374;
	fma.rn.f32 	%f376, %f370, 0f3FB8AA3B, %f375;
	fma.rn.f32 	%f377, %f370, 0f32A57060, %f376;
	mov.b32 	%r109, %f373;
	shl.b32 	%r110, %r109, 23;
	mov.b32 	%f378, %r110;
	ex2.approx.ftz.f32 	%f379, %f377;
	mul.f32 	%f380, %f379, %f378;
	div.rn.f32 	%f381, %f380, %f494;
	st.global.f32 	[%rd27+12], %f381;
	add.s32 	%r142, %r142, 8;
	add.s32 	%r141, %r141, 8;
	setp.ne.s32 	%p22, %r142, 0;
	@%p22 bra 	$L__BB0_29;
$L__BB0_30:
	setp.eq.s32 	%p23, %r34, 0;
	@%p23 bra 	$L__BB0_38;
	and.b32  	%r46, %r51, 3;
	setp.lt.u32 	%p24, %r34, 4;
	@%p24 bra 	$L__BB0_33;
	add.s32 	%r111, %r143, %r33;
	mul.wide.s32 	%rd28, %r111, 4;
	add.s64 	%rd29, %rd2, %rd28;
	ld.global.f32 	%f382, [%rd29];
	sub.f32 	%f383, %f382, %f486;
	fma.rn.f32 	%f384, %f383, 0f3BBB989D, 0f3F000000;
	cvt.sat.f32.f32 	%f385, %f384;
	mov.f32 	%f386, 0f4B400001;
	mov.f32 	%f387, 0f437C0000;
	fma.rm.f32 	%f388, %f385, %f387, %f386;
	add.f32 	%f389, %f388, 0fCB40007F;
	neg.f32 	%f390, %f389;
	fma.rn.f32 	%f391, %f383, 0f3FB8AA3B, %f390;
	fma.rn.f32 	%f392, %f383, 0f32A57060, %f391;
	mov.b32 	%r112, %f388;
	shl.b32 	%r113, %r112, 23;
	mov.b32 	%f393, %r113;
	ex2.approx.ftz.f32 	%f394, %f392;
	mul.f32 	%f395, %f394, %f393;
	div.rn.f32 	%f396, %f395, %f494;
	add.s64 	%rd30, %rd1, %rd28;
	st.global.f32 	[%rd30], %f396;
	ld.global.f32 	%f397, [%rd29+4];
	sub.f32 	%f398, %f397, %f486;
	fma.rn.f32 	%f399, %f398, 0f3BBB989D, 0f3F000000;
	cvt.sat.f32.f32 	%f400, %f399;
	fma.rm.f32 	%f401, %f400, %f387, %f386;
	add.f32 	%f402, %f401, 0fCB40007F;
	neg.f32 	%f403, %f402;
	fma.rn.f32 	%f404, %f398, 0f3FB8AA3B, %f403;
	fma.rn.f32 	%f405, %f398, 0f32A57060, %f404;
	mov.b32 	%r114, %f401;
	shl.b32 	%r115, %r114, 23;
	mov.b32 	%f406, %r115;
	ex2.approx.ftz.f32 	%f407, %f405;
	mul.f32 	%f408, %f407, %f406;
	div.rn.f32 	%f409, %f408, %f494;
	st.global.f32 	[%rd30+4], %f409;
	ld.global.f32 	%f410, [%rd29+8];
	sub.f32 	%f411, %f410, %f486;
	fma.rn.f32 	%f412, %f411, 0f3BBB989D, 0f3F000000;
	cvt.sat.f32.f32 	%f413, %f412;
	fma.rm.f32 	%f414, %f413, %f387, %f386;
	add.f32 	%f415, %f414, 0fCB40007F;
	neg.f32 	%f416, %f415;
	fma.rn.f32 	%f417, %f411, 0f3FB8AA3B, %f416;
	fma.rn.f32 	%f418, %f411, 0f32A57060, %f417;
	mov.b32 	%r116, %f414;
	shl.b32 	%r117, %r116, 23;
	mov.b32 	%f419, %r117;
	ex2.approx.ftz.f32 	%f420, %f418;
	mul.f32 	%f421, %f420, %f419;
	div.rn.f32 	%f422, %f421, %f494;
	st.global.f32 	[%rd30+8], %f422;
	ld.global.f32 	%f423, [%rd29+12];
	sub.f32 	%f424, %f423, %f486;
	fma.rn.f32 	%f425, %f424, 0f3BBB989D, 0f3F000000;
	cvt.sat.f32.f32 	%f426, %f425;
	fma.rm.f32 	%f427, %f426, %f387, %f386;
	add.f32 	%f428, %f427, 0fCB40007F;
	neg.f32 	%f429, %f428;
	fma.rn.f32 	%f430, %f424, 0f3FB8AA3B, %f429;
	fma.rn.f32 	%f431, %f424, 0f32A57060, %f430;
	mov.b32 	%r118, %f427;
	shl.b32 	%r119, %r118, 23;
	mov.b32 	%f432, %r119;
	ex2.approx.ftz.f32 	%f433, %f431;
	mul.f32 	%f434, %f433, %f432;
	div.rn.f32 	%f435, %f434, %f494;
	st.global.f32 	[%rd30+12], %f435;
	add.s32 	%r143, %r143, 4;
$L__BB0_33:
	setp.eq.s32 	%p25, %r46, 0;
	@%p25 bra 	$L__BB0_38;
	setp.eq.s32 	%p26, %r46, 1;
	@%p26 bra 	$L__BB0_36;
	add.s32 	%r120, %r143, %r33;
	mul.wide.s32 	%rd31, %r120, 4;
	add.s64 	%rd32, %rd2, %rd31;
	ld.global.f32 	%f436, [%rd32];
	sub.f32 	%f437, %f436, %f486;
	fma.rn.f32 	%f438, %f437, 0f3BBB989D, 0f3F000000;
	cvt.sat.f32.f32 	%f439, %f438;
	mov.f32 	%f440, 0f4B400001;
	mov.f32 	%f441, 0f437C0000;
	fma.rm.f32 	%f442, %f439, %f441, %f440;
	add.f32 	%f443, %f442, 0fCB40007F;
	neg.f32 	%f444, %f443;
	fma.rn.f32 	%f445, %f437, 0f3FB8AA3B, %f444;
	fma.rn.f32 	%f446, %f437, 0f32A57060, %f445;
	mov.b32 	%r121, %f442;
	shl.b32 	%r122, %r121, 23;
	mov.b32 	%f447, %r122;
	ex2.approx.ftz.f32 	%f448, %f446;
	mul.f32 	%f449, %f448, %f447;
	div.rn.f32 	%f450, %f449, %f494;
	add.s64 	%rd33, %rd1, %rd31;
	st.global.f32 	[%rd33], %f450;
	ld.global.f32 	%f451, [%rd32+4];
	sub.f32 	%f452, %f451, %f486;
	fma.rn.f32 	%f453, %f452, 0f3BBB989D, 0f3F000000;
	cvt.sat.f32.f32 	%f454, %f453;
	fma.rm.f32 	%f455, %f454, %f441, %f440;
	add.f32 	%f456, %f455, 0fCB40007F;
	neg.f32 	%f457, %f456;
	fma.rn.f32 	%f458, %f452, 0f3FB8AA3B, %f457;
	fma.rn.f32 	%f459, %f452, 0f32A57060, %f458;
	mov.b32 	%r123, %f455;
	shl.b32 	%r124, %r123, 23;
	mov.b32 	%f460, %r124;
	ex2.approx.ftz.f32 	%f461, %f459;
	mul.f32 	%f462, %f461, %f460;
	div.rn.f32 	%f463, %f462, %f494;
	st.global.f32 	[%rd33+4], %f463;
	add.s32 	%r143, %r143, 2;
$L__BB0_36:
	and.b32  	%r125, %r51, 1;
	setp.eq.b32 	%p27, %r125, 1;
	not.pred 	%p28, %p27;
	@%p28 bra 	$L__BB0_38;
	add.s32 	%r126, %r143, %r33;
	mul.wide.s32 	%rd34, %r126, 4;
	add.s64 	%rd35, %rd2, %rd34;
	ld.global.f32 	%f464, [%rd35];
	sub.f32 	%f465, %f464, %f486;
	fma.rn.f32 	%f466, %f465, 0f3BBB989D, 0f3F000000;
	cvt.sat.f32.f32 	%f467, %f466;
	mov.f32 	%f468, 0f4B400001;
	mov.f32 	%f469, 0f437C0000;
	fma.rm.f32 	%f470, %f467, %f469, %f468;
	add.f32 	%f471, %f470, 0fCB40007F;
	neg.f32 	%f472, %f471;
	fma.rn.f32 	%f473, %f465, 0f3FB8AA3B, %f472;
	fma.rn.f32 	%f474, %f465, 0f32A57060, %f473;
	mov.b32 	%r127, %f470;
	shl.b32 	%r128, %r127, 23;
	mov.b32 	%f475, %r128;
	ex2.approx.ftz.f32 	%f476, %f474;
	mul.f32 	%f477, %f476, %f475;
	div.rn.f32 	%f478, %f477, %f494;
	add.s64 	%rd36, %rd1, %rd34;
	st.global.f32 	[%rd36], %f478;
$L__BB0_38:
	ret;

}
	// .globl	_Z17softmax_kernel_v2PKfPfii
.visible .entry _Z17softmax_kernel_v2PKfPfii(
	.param .u64 .ptr .align 1 _Z17softmax_kernel_v2PKfPfii_param_0,
	.param .u64 .ptr .align 1 _Z17softmax_kernel_v2PKfPfii_param_1,
	.param .u32 _Z17softmax_kernel_v2PKfPfii_param_2,
	.param .u32 _Z17softmax_kernel_v2PKfPfii_param_3
)
{
	.reg .pred 	%p<25>;
	.reg .b32 	%r<108>;
	.reg .b32 	%f<460>;
	.reg .b64 	%rd<26>;

	ld.param.u64 	%rd8, [_Z17softmax_kernel_v2PKfPfii_param_0];
	ld.param.u64 	%rd9, [_Z17softmax_kernel_v2PKfPfii_param_1];
	ld.param.u32 	%r28, [_Z17softmax_kernel_v2PKfPfii_param_2];
	ld.param.u32 	%r27, [_Z17softmax_kernel_v2PKfPfii_param_3];
	cvta.to.global.u64 	%rd1, %rd9;
	cvta.to.global.u64 	%rd2, %rd8;
	mov.u32 	%r29, %ctaid.x;
	mov.u32 	%r30, %ntid.x;
	mov.u32 	%r31, %tid.x;
	mad.lo.s32 	%r1, %r29, %r30, %r31;
	setp.ge.s32 	%p1, %r1, %r28;
	@%p1 bra 	$L__BB1_36;
	setp.lt.s32 	%p2, %r27, 1;
	mov.f32 	%f453, 0f00000000;
	mov.f32 	%f452, 0fFF800000;
	@%p2 bra 	$L__BB1_24;
	mul.lo.s32 	%r2, %r27, %r1;
	and.b32  	%r3, %r27, 3;
	setp.lt.u32 	%p3, %r27, 4;
	mov.f32 	%f452, 0fFF800000;
	mov.f32 	%f453, 0f00000000;
	mov.b32 	%r99, 0;
	@%p3 bra 	$L__BB1_13;
	and.b32  	%r99, %r27, 2147483644;
	neg.s32 	%r102, %r99;
	add.s64 	%rd3, %rd2, 8;
	mov.f32 	%f452, 0fFF800000;
	mov.f32 	%f453, 0f00000000;
	mov.u32 	%r101, %r2;
$L__BB1_4:
	.pragma "nounroll";
	mul.wide.s32 	%rd10, %r101, 4;
	add.s64 	%rd7, %rd3, %rd10;
	ld.global.f32 	%f28, [%rd7+-8];
	setp.leu.f32 	%p4, %f28, %f452;
	@%p4 bra 	$L__BB1_6;
	sub.f32 	%f55, %f452, %f28;
	fma.rn.f32 	%f56, %f55, 0f3BBB989D, 0f3F000000;
	cvt.sat.f32.f32 	%f57, %f56;
	mov.f32 	%f58, 0f4B400001;
	mov.f32 	%f59, 0f437C0000;
	fma.rm.f32 	%f60, %f57, %f59, %f58;
	add.f32 	%f61, %f60, 0fCB40007F;
	neg.f32 	%f62, %f61;
	fma.rn.f32 	%f63, %f55, 0f3FB8AA3B, %f62;
	fma.rn.f32 	%f64, %f55, 0f32A57060, %f63;
	mov.b32 	%r33, %f60;
	shl.b32 	%r34, %r33, 23;
	mov.b32 	%f65, %r34;
	ex2.approx.ftz.f32 	%f66, %f64;
	mul.f32 	%f67, %f66, %f65;
	mul.f32 	%f453, %f453, %f67;
	mov.f32 	%f452, %f28;
$L__BB1_6:
	sub.f32 	%f68, %f28, %f452;
	fma.rn.f32 	%f69, %f68, 0f3BBB989D, 0f3F000000;
	cvt.sat.f32.f32 	%f70, %f69;
	mov.f32 	%f71, 0f4B400001;
	mov.f32 	%f72, 0f437C0000;
	fma.rm.f32 	%f73, %f70, %f72, %f71;
	add.f32 	%f74, %f73, 0fCB40007F;
	neg.f32 	%f75, %f74;
	fma.rn.f32 	%f76, %f68, 0f3FB8AA3B, %f75;
	fma.rn.f32 	%f77, %f68, 0f32A57060, %f76;
	mov.b32 	%r35, %f73;
	shl.b32 	%r36, %r35, 23;
	mov.b32 	%f78, %r36;
	ex2.approx.ftz.f32 	%f79, %f77;
	fma.rn.f32 	%f455, %f79, %f78, %f453;
	ld.global.f32 	%f33, [%rd7+-4];
	setp.leu.f32 	%p5, %f33, %f452;
	@%p5 bra 	$L__BB1_8;
	sub.f32 	%f80, %f452, %f33;
	fma.rn.f32 	%f81, %f80, 0f3BBB989D, 0f3F000000;
	cvt.sat.f32.f32 	%f82, %f81;
	mov.f32 	%f83, 0f4B400001;
	mov.f32 	%f84, 0f437C0000;
	fma.rm.f32 	%f85, %f82, %f84, %f83;
	add.f32 	%f86, %f85, 0fCB40007F;
	neg.f32 	%f87, %f86;
	fma.rn.f32 	%f88, %f80, 0f3FB8AA3B, %f87;
	fma.rn.f32 	%f89, %f80, 0f32A57060, %f88;
	mov.b32 	%r37, %f85;
	shl.b32 	%r38, %r37, 23;
	mov.b32 	%f90, %r38;
	ex2.approx.ftz.f32 	%f91, %f89;
	mul.f32 	%f92, %f91, %f90;
	mul.f32 	%f455, %f455, %f92;
	mov.f32 	%f452, %f33;
$L__BB1_8:
	sub.f32 	%f93, %f33, %f452;
	fma.rn.f32 	%f94, %f93, 0f3BBB989D, 0f3F000000;
	cvt.sat.f32.f32 	%f95, %f94;
	mov.f32 	%f96, 0f4B400001;
	mov.f32 	%f97, 0f437C0000;
	fma.rm.f32 	%f98, %f95, %f97, %f96;
	add.f32 	%f99, %f98, 0fCB40007F;
	neg.f32 	%f100, %f99;
	fma.rn.f32 	%f101, %f93, 0f3FB8AA3B, %f100;
	fma.rn.f32 	%f102, %f93, 0f32A57060, %f101;
	mov.b32 	%r39, %f98;
	shl.b32 	%r40, %r39, 23;
	mov.b32 	%f103, %r40;
	ex2.approx.ftz.f32 	%f104, %f102;
	fma.rn.f32 	%f457, %f104, %f103, %f455;
	ld.global.f32 	%f38, [%rd7];
	setp.leu.f32 	%p6, %f38, %f452;
	@%p6 bra 	$L__BB1_10;
	sub.f32 	%f105, %f452, %f38;
	fma.rn.f32 	%f106, %f105, 0f3BBB989D, 0f3F000000;
	cvt.sat.f32.f32 	%f107, %f106;
	mov.f32 	%f108, 0f4B400001;
	mov.f32 	%f109, 0f437C0000;
	fma.rm.f32 	%f110, %f107, %f109, %f108;
	add.f32 	%f111, %f110, 0fCB40007F;
	neg.f32 	%f112, %f111;
	fma.rn.f32 	%f113, %f105, 0f3FB8AA3B, %f112;
	fma.rn.f32 	%f114, %f105, 0f32A57060, %f113;
	mov.b32 	%r41, %f110;
	shl.b32 	%r42, %r41, 23;
	mov.b32 	%f115, %r42;
	ex2.approx.ftz.f32 	%f116, %f114;
	mul.f32 	%f117, %f116, %f115;
	mul.f32 	%f457, %f457, %f117;
	mov.f32 	%f452, %f38;
$L__BB1_10:
	sub.f32 	%f118, %f38, %f452;
	fma.rn.f32 	%f119, %f118, 0f3BBB989D, 0f3F000000;
	cvt.sat.f32.f32 	%f120, %f119;
	mov.f32 	%f121, 0f4B400001;
	mov.f32 	%f122, 0f437C0000;
	fma.rm.f32 	%f123, %f120, %f122, %f121;
	add.f32 	%f124, %f123, 0fCB40007F;
	neg.f32 	%f125, %f124;
	fma.rn.f32 	%f126, %f118, 0f3FB8AA3B, %f125;
	fma.rn.f32 	%f127, %f118, 0f32A57060, %f126;
	mov.b32 	%r43, %f123;
	shl.b32 	%r44, %r43, 23;
	mov.b32 	%f128, %r44;
	ex2.approx.ftz.f32 	%f129, %f127;
	fma.rn.f32 	%f459, %f129, %f128, %f457;
	ld.global.f32 	%f43, [%rd7+4];
	setp.leu.f32 	%p7, %f43, %f452;
	@%p7 bra 	$L__BB1_12;
	sub.f32 	%f130, %f452, %f43;
	fma.rn.f32 	%f131, %f130, 0f3BBB989D, 0f3F000000;
	cvt.sat.f32.f32 	%f132, %f131;
	mov.f32 	%f133, 0f4B400001;
	mov.f32 	%f134, 0f437C0000;
	fma.rm.f32 	%f135, %f132, %f134, %f133;
	add.f32 	%f136, %f135, 0fCB40007F;
	neg.f32 	%f137, %f136;
	fma.rn.f32 	%f138, %f130, 0f3FB8AA3B, %f137;
	fma.rn.f32 	%f139, %f130, 0f32A57060, %f138;
	mov.b32 	%r45, %f135;
	shl.b32 	%r46, %r45, 23;
	mov.b32 	%f140, %r46;
	ex2.approx.ftz.f32 	%f141, %f139;
	mul.f32 	%f142, %f141, %f140;
	mul.f32 	%f459, %f459, %f142;
	mov.f32 	%f452, %f43;
$L__BB1_12:
	sub.f32 	%f143, %f43, %f452;
	fma.rn.f32 	%f144, %f143, 0f3BBB989D, 0f3F000000;
	cvt.sat.f32.f32 	%f145, %f144;
	mov.f32 	%f146, 0f4B400001;
	mov.f32 	%f147, 0f437C0000;
	fma.rm.f32 	%f148, %f145, %f147, %f146;
	add.f32 	%f149, %f148, 0fCB40007F;
	neg.f32 	%f150, %f149;
	fma.rn.f32 	%f151, %f143, 0f3FB8AA3B, %f150;
	fma.rn.f32 	%f152, %f143, 0f32A57060, %f151;
	mov.b32 	%r47, %f148;
	shl.b32 	%r48, %r47, 23;
	mov.b32 	%f153, %r48;
	ex2.approx.ftz.f32 	%f154, %f152;
	fma.rn.f32 	%f453, %f154, %f153, %f459;
	add.s32 	%r102, %r102, 4;
	add.s32 	%r101, %r101, 4;
	setp.eq.s32 	%p8, %r102, 0;
	@%p8 bra 	$L__BB1_13;
	bra.uni 	$L__BB1_4;
$L__BB1_13:
	setp.eq.s32 	%p9, %r3, 0;
	@%p9 bra 	$L__BB1_24;
	setp.eq.s32 	%p10, %r3, 1;
	@%p10 bra 	$L__BB1_20;
	add.s32 	%r49, %r99, %r2;
	mul.wide.s32 	%rd11, %r49, 4;
	add.s64 	%rd4, %rd2, %rd11;
	ld.global.f32 	%f5, [%rd4];
	setp.leu.f32 	%p11, %f5, %f452;
	@%p11 bra 	$L__BB1_17;
	sub.f32 	%f156, %f452, %f5;
	fma.rn.f32 	%f157, %f156, 0f3BBB989D, 0f3F000000;
	cvt.sat.f32.f32 	%f158, %f157;
	mov.f32 	%f159, 0f4B400001;
	mov.f32 	%f160, 0f437C0000;
	fma.rm.f32 	%f161, %f158, %f160, %f159;
	add.f32 	%f162, %f161, 0fCB40007F;
	neg.f32 	%f163, %f162;
	fma.rn.f32 	%f164, %f156, 0f3FB8AA3B, %f163;
	fma.rn.f32 	%f165, %f156, 0f32A57060, %f164;
	mov.b32 	%r50, %f161;
	shl.b32 	%r51, %r50, 23;
	mov.b32 	%f166, %r51;
	ex2.approx.ftz.f32 	%f167, %f165;
	mul.f32 	%f168, %f167, %f166;
	mul.f32 	%f453, %f453, %f168;
	mov.f32 	%f452, %f5;
$L__BB1_17:
	sub.f32 	%f169, %f5, %f452;
	fma.rn.f32 	%f170, %f169, 0f3BBB989D, 0f3F000000;
	cvt.sat.f32.f32 	%f171, %f170;
	mov.f32 	%f172, 0f4B400001;
	mov.f32 	%f173, 0f437C0000;
	fma.rm.f32 	%f174, %f171, %f173, %f172;
	add.f32 	%f175, %f174, 0fCB40007F;
	neg.f32 	%f176, %f175;
	fma.rn.f32 	%f177, %f169, 0f3FB8AA3B, %f176;
	fma.rn.f32 	%f178, %f169, 0f32A57060, %f177;
	mov.b32 	%r52, %f174;
	shl.b32 	%r53, %r52, 23;
	mov.b32 	%f179, %r53;
	ex2.approx.ftz.f32 	%f180, %f178;
	fma.rn.f32 	%f441, %f180, %f179, %f453;
	ld.global.f32 	%f10, [%rd4+4];
	setp.leu.f32 	%p12, %f10, %f452;
	@%p12 bra 	$L__BB1_19;
	sub.f32 	%f181, %f452, %f10;
	fma.rn.f32 	%f182, %f181, 0f3BBB989D, 0f3F000000;
	cvt.sat.f32.f32 	%f183, %f182;
	mov.f32 	%f184, 0f4B400001;
	mov.f32 	%f185, 0f437C0000;
	fma.rm.f32 	%f186, %f183, %f185, %f184;
	add.f32 	%f187, %f186, 0fCB40007F;
	neg.f32 	%f188, %f187;
	fma.rn.f32 	%f189, %f181, 0f3FB8AA3B, %f188;
	fma.rn.f32 	%f190, %f181, 0f32A57060, %f189;
	mov.b32 	%r54, %f186;
	shl.b32 	%r55, %r54, 23;
	mov.b32 	%f191, %r55;
	ex2.approx.ftz.f32 	%f192, %f190;
	mul.f32 	%f193, %f192, %f191;
	mul.f32 	%f441, %f441, %f193;
	mov.f32 	%f452, %f10;
$L__BB1_19:
	sub.f32 	%f194, %f10, %f452;
	fma.rn.f32 	%f195, %f194, 0f3BBB989D, 0f3F000000;
	cvt.sat.f32.f32 	%f196, %f195;
	mov.f32 	%f197, 0f4B400001;
	mov.f32 	%f198, 0f437C0000;
	fma.rm.f32 	%f199, %f196, %f198, %f197;
	add.f32 	%f200, %f199, 0fCB40007F;
	neg.f32 	%f201, %f200;
	fma.rn.f32 	%f202, %f194, 0f3FB8AA3B, %f201;
	fma.rn.f32 	%f203, %f194, 0f32A57060, %f202;
	mov.b32 	%r56, %f199;
	shl.b32 	%r57, %r56, 23;
	mov.b32 	%f204, %r57;
	ex2.approx.ftz.f32 	%f205, %f203;
	fma.rn.f32 	%f453, %f205, %f204, %f441;
	add.s32 	%r99, %r99, 2;
$L__BB1_20:
	and.b32  	%r58, %r27, 1;
	setp.eq.b32 	%p13, %r58, 1;
	not.pred 	%p14, %p13;
	@%p14 bra 	$L__BB1_24;
	add.s32 	%r59, %r99, %r2;
	mul.wide.s32 	%rd12, %r59, 4;
	add.s64 	%rd13, %rd2, %rd12;
	ld.global.f32 	%f19, [%rd13];
	setp.leu.f32 	%p15, %f19, %f452;
	@%p15 bra 	$L__BB1_23;
	sub.f32 	%f206, %f452, %f19;
	fma.rn.f32 	%f207, %f206, 0f3BBB989D, 0f3F000000;
	cvt.sat.f32.f32 	%f208, %f207;
	mov.f32 	%f209, 0f4B400001;
	mov.f32 	%f210, 0f437C0000;
	fma.rm.f32 	%f211, %f208, %f210, %f209;
	add.f32 	%f212, %f211, 0fCB40007F;
	neg.f32 	%f213, %f212;
	fma.rn.f32 	%f214, %f206, 0f3FB8AA3B, %f213;
	fma.rn.f32 	%f215, %f206, 0f32A57060, %f214;
	mov.b32 	%r60, %f211;
	shl.b32 	%r61, %r60, 23;
	mov.b32 	%f216, %r61;
	ex2.approx.ftz.f32 	%f217, %f215;
	mul.f32 	%f218, %f217, %f216;
	mul.f32 	%f453, %f453, %f218;
	mov.f32 	%f452, %f19;
$L__BB1_23:
	sub.f32 	%f219, %f19, %f452;
	fma.rn.f32 	%f220, %f219, 0f3BBB989D, 0f3F000000;
	cvt.sat.f32.f32 	%f221, %f220;
	mov.f32 	%f222, 0f4B400001;
	mov.f32 	%f223, 0f437C0000;
	fma.rm.f32 	%f224, %f221, %f223, %f222;
	add.f32 	%f225, %f224, 0fCB40007F;
	neg.f32 	%f226, %f225;
	fma.rn.f32 	%f227, %f219, 0f3FB8AA3B, %f226;
	fma.rn.f32 	%f228, %f219, 0f32A57060, %f227;
	mov.b32 	%r62, %f224;
	shl.b32 	%r63, %r62, 23;
	mov.b32 	%f229, %r63;
	ex2.approx.ftz.f32 	%f230, %f228;
	fma.rn.f32 	%f453, %f230, %f229, %f453;
$L__BB1_24:
	setp.lt.s32 	%p16, %r27, 1;
	@%p16 bra 	$L__BB1_36;
	mul.lo.s32 	%r9, %r27, %r1;
	and.b32  	%r10, %r27, 7;
	setp.lt.u32 	%p17, %r27, 8;
	mov.b32 	%r105, 0;
	@%p17 bra 	$L__BB1_28;
	and.b32  	%r105, %r27, 2147483640;
	neg.s32 	%r104, %r105;
	add.s64 	%rd5, %rd2, 16;
	add.s64 	%rd6, %rd1, 16;
	mov.u32 	%r103, %r9;
$L__BB1_27:
	.pragma "nounroll";
	mul.wide.s32 	%rd14, %r103, 4;
	add.s64 	%rd15, %rd5, %rd14;
	add.s64 	%rd16, %rd6, %rd14;
	ld.global.f32 	%f231, [%rd15+-16];
	sub.f32 	%f232, %f231, %f452;
	fma.rn.f32 	%f233, %f232, 0f3BBB989D, 0f3F000000;
	cvt.sat.f32.f32 	%f234, %f233;
	mov.f32 	%f235, 0f4B400001;
	mov.f32 	%f236, 0f437C0000;
	fma.rm.f32 	%f237, %f234, %f236, %f235;
	add.f32 	%f238, %f237, 0fCB40007F;
	neg.f32 	%f239, %f238;
	fma.rn.f32 	%f240, %f232, 0f3FB8AA3B, %f239;
	fma.rn.f32 	%f241, %f232, 0f32A57060, %f240;
	mov.b32 	%r65, %f237;
	shl.b32 	%r66, %r65, 23;
	mov.b32 	%f242, %r66;
	ex2.approx.ftz.f32 	%f243, %f241;
	mul.f32 	%f244, %f243, %f242;
	div.rn.f32 	%f245, %f244, %f453;
	st.global.f32 	[%rd16+-16], %f245;
	ld.global.f32 	%f246, [%rd15+-12];
	sub.f32 	%f247, %f246, %f452;
	fma.rn.f32 	%f248, %f247, 0f3BBB989D, 0f3F000000;
	cvt.sat.f32.f32 	%f249, %f248;
	fma.rm.f32 	%f250, %f249, %f236, %f235;
	add.f32 	%f251, %f250, 0fCB40007F;
	neg.f32 	%f252, %f251;
	fma.rn.f32 	%f253, %f247, 0f3FB8AA3B, %f252;
	fma.rn.f32 	%f254, %f247, 0f32A57060, %f253;
	mov.b32 	%r67, %f250;
	shl.b32 	%r68, %r67, 23;
	mov.b32 	%f255, %r68;
	ex2.approx.ftz.f32 	%f256, %f254;
	mul.f32 	%f257, %f256, %f255;
	div.rn.f32 	%f258, %f257, %f453;
	st.global.f32 	[%rd16+-12], %f258;
	ld.global.f32 	%f259, [%rd15+-8];
	sub.f32 	%f260, %f259, %f452;
	fma.rn.f32 	%f261, %f260, 0f3BBB989D, 0f3F000000;
	cvt.sat.f32.f32 	%f262, %f261;
	fma.rm.f32 	%f263, %f262, %f236, %f235;
	add.f32 	%f264, %f263, 0fCB40007F;
	neg.f32 	%f265, %f264;
	fma.rn.f32 	%f266, %f260, 0f3FB8AA3B, %f265;
	fma.rn.f32 	%f267, %f260, 0f32A57060, %f266;
	mov.b32 	%r69, %f263;
	shl.b32 	%r70, %r69, 23;
	mov.b32 	%f268, %r70;
	ex2.approx.ftz.f32 	%f269, %f267;
	mul.f32 	%f270, %f269, %f268;
	div.rn.f32 	%f271, %f270, %f453;
	st.global.f32 	[%rd16+-8], %f271;
	ld.global.f32 	%f272, [%rd15+-4];
	sub.f32 	%f273, %f272, %f452;
	fma.rn.f32 	%f274, %f273, 0f3BBB989D, 0f3F000000;
	cvt.sat.f32.f32 	%f275, %f274;
	fma.rm.f32 	%f276, %f275, %f236, %f235;
	add.f32 	%f277, %f276, 0fCB40007F;
	neg.f32 	%f278, %f277;
	fma.rn.f32 	%f279, %f273, 0f3FB8AA3B, %f278;
	fma.rn.f32 	%f280, %f273, 0f32A57060, %f279;
	mov.b32 	%r71, %f276;
	shl.b32 	%r72, %r71, 23;
	mov.b32 	%f281, %r72;
	ex2.approx.ftz.f32 	%f282, %f280;
	mul.f32 	%f283, %f282, %f281;
	div.rn.f32 	%f284, %f283, %f453;
	st.global.f32 	[%rd16+-4], %f284;
	ld.global.f32 	%f285, [%rd15];
	sub.f32 	%f286, %f285, %f452;
	fma.rn.f32 	%f287, %f286, 0f3BBB989D, 0f3F000000;
	cvt.sat.f32.f32 	%f288, %f287;
	fma.rm.f32 	%f289, %f288, %f236, %f235;
	add.f32 	%f290, %f289, 0fCB40007F;
	neg.f32 	%f291, %f290;
	fma.rn.f32 	%f292, %f286, 0f3FB8AA3B, %f291;
	fma.rn.f32 	%f293, %f286, 0f32A57060, %f292;
	mov.b32 	%r73, %f289;
	shl.b32 	%r74, %r73, 23;
	mov.b32 	%f294, %r74;
	ex2.approx.ftz.f32 	%f295, %f293;
	mul.f32 	%f296, %f295, %f294;
	div.rn.f32 	%f297, %f296, %f453;
	st.global.f32 	[%rd16], %f297;
	ld.global.f32 	%f298, [%rd15+4];
	sub.f32 	%f299, %f298, %f452;
	fma.rn.f32 	%f300, %f299, 0f3BBB989D, 0f3F000000;
	cvt.sat.f32.f32 	%f301, %f300;
	fma.rm.f32 	%f302, %f301, %f236, %f235;
	add.f32 	%f303, %f302, 0fCB40007F;
	neg.f32 	%f304, %f303;
	fma.rn.f32 	%f305, %f299, 0f3FB8AA3B, %f304;
	fma.rn.f32 	%f306, %f299, 0f32A57060, %f305;
	mov.b32 	%r75, %f302;
	shl.b32 	%r76, %r75, 23;
	mov.b32 	%f307, %r76;
	ex2.approx.ftz.f32 	%f308, %f306;
	mul.f32 	%f309, %f308, %f307;
	div.rn.f32 	%f310, %f309, %f453;
	st.global.f32 	[%rd16+4], %f310;
	ld.global.f32 	%f311, [%rd15+8];
	sub.f32 	%f312, %f311, %f452;
	fma.rn.f32 	%f313, %f312, 0f3BBB989D, 0f3F000000;
	cvt.sat.f32.f32 	%f314, %f313;
	fma.rm.f32 	%f315, %f314, %f236, %f235;
	add.f32 	%f316, %f315, 0fCB40007F;
	neg.f32 	%f317, %f316;
	fma.rn.f32 	%f318, %f312, 0f3FB8AA3B, %f317;
	fma.rn.f32 	%f319, %f312, 0f32A57060, %f318;
	mov.b32 	%r77, %f315;
	shl.b32 	%r78, %r77, 23;
	mov.b32 	%f320, %r78;
	ex2.approx.ftz.f32 	%f321, %f319;
	mul.f32 	%f322, %f321, %f320;
	div.rn.f32 	%f323, %f322, %f453;
	st.global.f32 	[%rd16+8], %f323;
	ld.global.f32 	%f324, [%rd15+12];
	sub.f32 	%f325, %f324, %f452;
	fma.rn.f32 	%f326, %f325, 0f3BBB989D, 0f3F000000;
	cvt.sat.f32.f32 	%f327, %f326;
	fma.rm.f32 	%f328, %f327, %f236, %f235;
	add.f32 	%f329, %f328, 0fCB40007F;
	neg.f32 	%f330, %f329;
	fma.rn.f32 	%f331, %f325, 0f3FB8AA3B, %f330;
	fma.rn.f32 	%f332, %f325, 0f32A57060, %f331;
	mov.b32 	%r79, %f328;
	shl.b32 	%r80, %r79, 23;
	mov.b32 	%f333, %r80;
	ex2.approx.ftz.f32 	%f334, %f332;
	mul.f32 	%f335, %f334, %f333;
	div.rn.f32 	%f336, %f335, %f453;
	st.global.f32 	[%rd16+12], %f336;
	add.s32 	%r104, %r104, 8;
	add.s32 	%r103, %r103, 8;
	setp.ne.s32 	%p18, %r104, 0;
	@%p18 bra 	$L__BB1_27;
$L__BB1_28:
	setp.eq.s32 	%p19, %r10, 0;
	@%p19 bra 	$L__BB1_36;
	and.b32  	%r22, %r27, 3;
	setp.lt.u32 	%p20, %r10, 4;
	@%p20 bra 	$L__BB1_31;
	add.s32 	%r81, %r105, %r9;
	mul.wide.s32 	%rd17, %r81, 4;
	add.s64 	%rd18, %rd2, %rd17;
	ld.global.f32 	%f337, [%rd18];
	sub.f32 	%f338, %f337, %f452;
	fma.rn.f32 	%f339, %f338, 0f3BBB989D, 0f3F000000;
	cvt.sat.f32.f32 	%f340, %f339;
	mov.f32 	%f341, 0f4B400001;
	mov.f32 	%f342, 0f437C0000;
	fma.rm.f32 	%f343, %f340, %f342, %f341;
	add.f32 	%f344, %f343, 0fCB40007F;
	neg.f32 	%f345, %f344;
	fma.rn.f32 	%f346, %f338, 0f3FB8AA3B, %f345;
	fma.rn.f32 	%f347, %f338, 0f32A57060, %f346;
	mov.b32 	%r82, %f343;
	shl.b32 	%r83, %r82, 23;
	mov.b32 	%f348, %r83;
	ex2.approx.ftz.f32 	%f349, %f347;
	mul.f32 	%f350, %f349, %f348;
	div.rn.f32 	%f351, %f350, %f453;
	add.s64 	%rd19, %rd1, %rd17;
	st.global.f32 	[%rd19], %f351;
	ld.global.f32 	%f352, [%rd18+4];
	sub.f32 	%f353, %f352, %f452;
	fma.rn.f32 	%f354, %f353, 0f3BBB989D, 0f3F000000;
	cvt.sat.f32.f32 	%f355, %f354;
	fma.rm.f32 	%f356, %f355, %f342, %f341;
	add.f32 	%f357, %f356, 0fCB40007F;
	neg.f32 	%f358, %f357;
	fma.rn.f32 	%f359, %f353, 0f3FB8AA3B, %f358;
	fma.rn.f32 	%f360, %f353, 0f32A57060, %f359;
	mov.b32 	%r84, %f356;
	shl.b32 	%r85, %r84, 23;
	mov.b32 	%f361, %r85;
	ex2.approx.ftz.f32 	%f362, %f360;
	mul.f32 	%f363, %f362, %f361;
	div.rn.f32 	%f364, %f363, %f453;
	st.global.f32 	[%rd19+4], %f364;
	ld.global.f32 	%f365, [%rd18+8];
	sub.f32 	%f366, %f365, %f452;
	fma.rn.f32 	%f367, %f366, 0f3BBB989D, 0f3F000000;
	cvt.sat.f32.f32 	%f368, %f367;
	fma.rm.f32 	%f369, %f368, %f342, %f341;
	add.f32 	%f370, %f369, 0fCB40007F;
	neg.f32 	%f371, %f370;
	fma.rn.f32 	%f372, %f366, 0f3FB8AA3B, %f371;
	fma.rn.f32 	%f373, %f366, 0f32A57060, %f372;
	mov.b32 	%r86, %f369;
	shl.b32 	%r87, %r86, 23;
	mov.b32 	%f374, %r87;
	ex2.approx.ftz.f32 	%f375, %f373;
	mul.f32 	%f376, %f375, %f374;
	div.rn.f32 	%f377, %f376, %f453;
	st.global.f32 	[%rd19+8], %f377;
	ld.global.f32 	%f378, [%rd18+12];
	sub.f32 	%f379, %f378, %f452;
	fma.rn.f32 	%f380, %f379, 0f3BBB989D, 0f3F000000;
	cvt.sat.f32.f32 	%f381, %f380;
	fma.rm.f32 	%f382, %f381, %f342, %f341;
	add.f32 	%f383, %f382, 0fCB40007F;
	neg.f32 	%f384, %f383;
	fma.rn.f32 	%f385, %f379, 0f3FB8AA3B, %f384;
	fma.rn.f32 	%f386, %f379, 0f32A57060, %f385;
	mov.b32 	%r88, %f382;
	shl.b32 	%r89, %r88, 23;
	mov.b32 	%f387, %r89;
	ex2.approx.ftz.f32 	%f388, %f386;
	mul.f32 	%f389, %f388, %f387;
	div.rn.f32 	%f390, %f389, %f453;
	st.global.f32 	[%rd19+12], %f390;
	add.s32 	%r105, %r105, 4;
$L__BB1_31:
	setp.eq.s32 	%p21, %r22, 0;
	@%p21 bra 	$L__BB1_36;
	setp.eq.s32 	%p22, %r22, 1;
	@%p22 bra 	$L__BB1_34;
	add.s32 	%r90, %r105, %r9;
	mul.wide.s32 	%rd20, %r90, 4;
	add.s64 	%rd21, %rd2, %rd20;
	ld.global.f32 	%f391, [%rd21];
	sub.f32 	%f392, %f391, %f452;
	fma.rn.f32 	%f393, %f392, 0f3BBB989D, 0f3F000000;
	cvt.sat.f32.f32 	%f394, %f393;
	mov.f32 	%f395, 0f4B400001;
	mov.f32 	%f396, 0f437C0000;
	fma.rm.f32 	%f397, %f394, %f396, %f395;
	add.f32 	%f398, %f397, 0fCB40007F;
	neg.f32 	%f399, %f398;
	fma.rn.f32 	%f400, %f392, 0f3FB8AA3B, %f399;
	fma.rn.f32 	%f401, %f392, 0f32A57060, %f400;
	mov.b32 	%r91, %f397;
	shl.b32 	%r92, %r91, 23;
	mov.b32 	%f402, %r92;
	ex2.approx.ftz.f32 	%f403, %f401;
	mul.f32 	%f404, %f403, %f402;
	div.rn.f32 	%f405, %f404, %f453;
	add.s64 	%rd22, %rd1, %rd20;
	st.global.f32 	[%rd22], %f405;
	ld.global.f32 	%f406, [%rd21+4];
	sub.f32 	%f407, %f406, %f452;
	fma.rn.f32 	%f408, %f407, 0f3BBB989D, 0f3F000000;
	cvt.sat.f32.f32 	%f409, %f408;
	fma.rm.f32 	%f410, %f409, %f396, %f395;
	add.f32 	%f411, %f410, 0fCB40007F;
	neg.f32 	%f412, %f411;
	fma.rn.f32 	%f413, %f407, 0f3FB8AA3B, %f412;
	fma.rn.f32 	%f414, %f407, 0f32A57060, %f413;
	mov.b32 	%r93, %f410;
	shl.b32 	%r94, %r93, 23;
	mov.b32 	%f415, %r94;
	ex2.approx.ftz.f32 	%f416, %f414;
	mul.f32 	%f417, %f416, %f415;
	div.rn.f32 	%f418, %f417, %f453;
	st.global.f32 	[%rd22+4], %f418;
	add.s32 	%r105, %r105, 2;
$L__BB1_34:
	and.b32  	%r95, %r27, 1;
	setp.eq.b32 	%p23, %r95, 1;
	not.pred 	%p24, %p23;
	@%p24 bra 	$L__BB1_36;
	add.s32 	%r96, %r105, %r9;
	mul.wide.s32 	%rd23, %r96, 4;
	add.s64 	%rd24, %rd2, %rd23;
	ld.global.f32 	%f419, [%rd24];
	sub.f32 	%f420, %f419, %f452;
	fma.rn.f32 	%f421, %f420, 0f3BBB989D, 0f3F000000;
	cvt.sat.f32.f32 	%f422, %f421;
	mov.f32 	%f423, 0f4B400001;
	mov.f32 	%f424, 0f437C0000;
	fma.rm.f32 	%f425, %f422, %f424, %f423;
	add.f32 	%f426, %f425, 0fCB40007F;
	neg.f32 	%f427, %f426;
	fma.rn.f32 	%f428, %f420, 0f3FB8AA3B, %f427;
	fma.rn.f32 	%f429, %f420, 0f32A57060, %f428;
	mov.b32 	%r97, %f425;
	shl.b32 	%r98, %r97, 23;
	mov.b32 	%f430, %r98;
	ex2.approx.ftz.f32 	%f431, %f429;
	mul.f32 	%f432, %f431, %f430;
	div.rn.f32 	%f433, %f432, %f453;
	add.s64 	%rd25, %rd1, %rd23;
	st.global.f32 	[%rd25], %f433;
$L__BB1_36:
	ret;

}
	// .globl	_Z17softmax_kernel_v3PKfPfii
.visible .entry _Z17softmax_kernel_v3PKfPfii(
	.param .u64 .ptr .align 1 _Z17softmax_kernel_v3PKfPfii_param_0,
	.param .u64 .ptr .align 1 _Z17softmax_kernel_v3PKfPfii_param_1,
	.param .u32 _Z17softmax_kernel_v3PKfPfii_param_2,
	.param .u32 _Z17softmax_kernel_v3PKfPfii_param_3
)
{
	.reg .pred 	%p<13>;
	.reg .b32 	%r<35>;
	.reg .b32 	%f<82>;
	.reg .b64 	%rd<16>;
	// demoted variable
	.shared .align 4 .b8 _ZZ17softmax_kernel_v3PKfPfiiE4smem[4096];
	ld.param.u64 	%rd4, [_Z17softmax_kernel_v3PKfPfii_param_0];
	ld.param.u64 	%rd5, [_Z17softmax_kernel_v3PKfPfii_param_1];
	ld.param.u32 	%r15, [_Z17softmax_kernel_v3PKfPfii_param_2];
	ld.param.u32 	%r14, [_Z17softmax_kernel_v3PKfPfii_param_3];
	mov.u32 	%r1, %ctaid.x;
	mov.u32 	%r34, %tid.x;
	setp.ge.s32 	%p1, %r1, %r15;
	@%p1 bra 	$L__BB2_19;
	cvta.to.global.u64 	%rd6, %rd4;
	mul.lo.s32 	%r16, %r14, %r1;
	cvt.s64.s32 	%rd1, %r16;
	mul.wide.s32 	%rd7, %r16, 4;
	add.s64 	%rd2, %rd6, %rd7;
	setp.ge.s32 	%p2, %r34, %r14;
	mov.f32 	%f79, 0fFF800000;
	mov.f32 	%f78, 0f00000000;
	@%p2 bra 	$L__BB2_6;
	mov.f32 	%f78, 0f00000000;
	mov.f32 	%f79, 0fFF800000;
	mov.u32 	%r3, %ntid.x;
	mov.u32 	%r31, %r34;
$L__BB2_3:
	mul.wide.s32 	%rd8, %r31, 4;
	add.s64 	%rd9, %rd2, %rd8;
	ld.global.f32 	%f3, [%rd9];
	setp.leu.f32 	%p3, %f3, %f79;
	@%p3 bra 	$L__BB2_5;
	sub.f32 	%f16, %f79, %f3;
	fma.rn.f32 	%f17, %f16, 0f3BBB989D, 0f3F000000;
	cvt.sat.f32.f32 	%f18, %f17;
	mov.f32 	%f19, 0f4B400001;
	mov.f32 	%f20, 0f437C0000;
	fma.rm.f32 	%f21, %f18, %f20, %f19;
	add.f32 	%f22, %f21, 0fCB40007F;
	neg.f32 	%f23, %f22;
	fma.rn.f32 	%f24, %f16, 0f3FB8AA3B, %f23;
	fma.rn.f32 	%f25, %f16, 0f32A57060, %f24;
	mov.b32 	%r17, %f21;
	shl.b32 	%r18, %r17, 23;
	mov.b32 	%f26, %r18;
	ex2.approx.ftz.f32 	%f27, %f25;
	mul.f32 	%f28, %f27, %f26;
	mul.f32 	%f78, %f78, %f28;
	mov.f32 	%f79, %f3;
$L__BB2_5:
	sub.f32 	%f29, %f3, %f79;
	fma.rn.f32 	%f30, %f29, 0f3BBB989D, 0f3F000000;
	cvt.sat.f32.f32 	%f31, %f30;
	mov.f32 	%f32, 0f4B400001;
	mov.f32 	%f33, 0f437C0000;
	fma.rm.f32 	%f34, %f31, %f33, %f32;
	add.f32 	%f35, %f34, 0fCB40007F;
	neg.f32 	%f36, %f35;
	fma.rn.f32 	%f37, %f29, 0f3FB8AA3B, %f36;
	fma.rn.f32 	%f38, %f29, 0f32A57060, %f37;
	mov.b32 	%r19, %f34;
	shl.b32 	%r20, %r19, 23;
	mov.b32 	%f39, %r20;
	ex2.approx.ftz.f32 	%f40, %f38;
	fma.rn.f32 	%f78, %f40, %f39, %f78;
	add.s32 	%r31, %r31, %r3;
	setp.lt.s32 	%p4, %r31, %r14;
	@%p4 bra 	$L__BB2_3;
$L__BB2_6:
	shl.b32 	%r21, %r34, 2;
	mov.u32 	%r22, _ZZ17softmax_kernel_v3PKfPfiiE4smem;
	add.s32 	%r6, %r22, %r21;
	st.shared.f32 	[%r6], %f79;
	bar.sync 	0;
	mov.u32 	%r7, %ntid.x;
	setp.lt.u32 	%p5, %r7, 2;
	@%p5 bra 	$L__BB2_11;
	mov.u32 	%r32, %r7;
$L__BB2_8:
	shr.u32 	%r9, %r32, 1;
	setp.ge.u32 	%p6, %r34, %r9;
	@%p6 bra 	$L__BB2_10;
	ld.shared.f32 	%f41, [%r6];
	shl.b32 	%r23, %r9, 2;
	add.s32 	%r24, %r6, %r23;
	ld.shared.f32 	%f42, [%r24];
	max.f32 	%f43, %f41, %f42;
	st.shared.f32 	[%r6], %f43;
$L__BB2_10:
	bar.sync 	0;
	setp.gt.u32 	%p7, %r32, 3;
	mov.u32 	%r32, %r9;
	@%p7 bra 	$L__BB2_8;
$L__BB2_11:
	setp.lt.u32 	%p8, %r7, 2;
	ld.shared.f32 	%f10, [_ZZ17softmax_kernel_v3PKfPfiiE4smem];
	sub.f32 	%f44, %f79, %f10;
	fma.rn.f32 	%f45, %f44, 0f3BBB989D, 0f3F000000;
	cvt.sat.f32.f32 	%f46, %f45;
	mov.f32 	%f47, 0f4B400001;
	mov.f32 	%f48, 0f437C0000;
	fma.rm.f32 	%f49, %f46, %f48, %f47;
	add.f32 	%f50, %f49, 0fCB40007F;
	neg.f32 	%f51, %f50;
	fma.rn.f32 	%f52, %f44, 0f3FB8AA3B, %f51;
	fma.rn.f32 	%f53, %f44, 0f32A57060, %f52;
	mov.b32 	%r25, %f49;
	shl.b32 	%r26, %r25, 23;
	mov.b32 	%f54, %r26;
	ex2.approx.ftz.f32 	%f55, %f53;
	mul.f32 	%f56, %f55, %f54;
	mul.f32 	%f57, %f78, %f56;
	st.shared.f32 	[%r6], %f57;
	bar.sync 	0;
	@%p8 bra 	$L__BB2_16;
	mov.u32 	%r33, %r7;
$L__BB2_13:
	shr.u32 	%r11, %r33, 1;
	setp.ge.u32 	%p9, %r34, %r11;
	@%p9 bra 	$L__BB2_15;
	shl.b32 	%r27, %r11, 2;
	add.s32 	%r28, %r6, %r27;
	ld.shared.f32 	%f58, [%r28];
	ld.shared.f32 	%f59, [%r6];
	add.f32 	%f60, %f58, %f59;
	st.shared.f32 	[%r6], %f60;
$L__BB2_15:
	bar.sync 	0;
	setp.gt.u32 	%p10, %r33, 3;
	mov.u32 	%r33, %r11;
	@%p10 bra 	$L__BB2_13;
$L__BB2_16:
	setp.ge.s32 	%p11, %r34, %r14;
	@%p11 bra 	$L__BB2_19;
	ld.shared.f32 	%f11, [_ZZ17softmax_kernel_v3PKfPfiiE4smem];
	cvta.to.global.u64 	%rd3, %rd5;
$L__BB2_18:
	cvt.s64.s32 	%rd10, %r34;
	mul.wide.s32 	%rd11, %r34, 4;
	add.s64 	%rd12, %rd2, %rd11;
	ld.global.f32 	%f61, [%rd12];
	sub.f32 	%f62, %f61, %f10;
	fma.rn.f32 	%f63, %f62, 0f3BBB989D, 0f3F000000;
	cvt.sat.f32.f32 	%f64, %f63;
	mov.f32 	%f65, 0f4B400001;
	mov.f32 	%f66, 0f437C0000;
	fma.rm.f32 	%f67, %f64, %f66, %f65;
	add.f32 	%f68, %f67, 0fCB40007F;
	neg.f32 	%f69, %f68;
	fma.rn.f32 	%f70, %f62, 0f3FB8AA3B, %f69;
	fma.rn.f32 	%f71, %f62, 0f32A57060, %f70;
	mov.b32 	%r29, %f67;
	shl.b32 	%r30, %r29, 23;
	mov.b32 	%f72, %r30;
	ex2.approx.ftz.f32 	%f73, %f71;
	mul.f32 	%f74, %f73, %f72;
	div.rn.f32 	%f75, %f74, %f11;
	add.s64 	%rd13, %rd10, %rd1;
	shl.b64 	%rd14, %rd13, 2;
	add.s64 	%rd15, %rd3, %rd14;
	st.global.f32 	[%rd15], %f75;
	add.s32 	%r34, %r34, %r7;
	setp.lt.s32 	%p12, %r34, %r14;
	@%p12 bra 	$L__BB2_18;
$L__BB2_19:
	ret;

}


// ===== COMPILED SASS (sm_100) =====

	.target	sm_100

	.elftype	@"ET_EXEC"


//--------------------- .note.nv.tkinfo           --------------------------
	.section	.note.nv.tkinfo,"",@"SHT_NOTE"
	.sectionflags	@"SHF_NOTE_NV_TKINFO"
	.tkinfo
        /*0018*/ 	.word	0x00000002
        /*0030*/ 	.string	""
        /*0030*/ 	.string	"ptxas"
        /*0030*/ 	.string	"Cuda compilation tools, release 13.0, V13.0.88"
        /*0030*/ 	.string	"Build cuda_13.0.r13.0/compiler.36424714_0"
        /*0030*/ 	.string	"-arch sm_100 -m 64 "



//--------------------- .note.nv.cuinfo           --------------------------
	.section	.note.nv.cuinfo,"",@"SHT_NOTE"
	.sectionflags	@"SHF_NOTE_NV_CUINFO"
        /*0018*/ 	.short	0x0002
        /*001a*/ 	.short	0x0064
        /*001c*/ 	.short	0x0082
	.zero		2


//--------------------- .nv.info                  --------------------------
	.section	.nv.info,"",@"SHT_CUDA_INFO"
	.align	4


	//----- nvinfo : EIATTR_REGCOUNT
	.align		4
        /*0000*/ 	.byte	0x04, 0x2f
        /*0002*/ 	.short	(.L_1 - .L_0)
	.align		4
.L_0:
        /*0004*/ 	.word	index@(_Z17softmax_kernel_v1PKfPfii)
        /*0008*/ 	.word	0x00000020


	//----- nvinfo : EIATTR_FRAME_SIZE
	.align		4
.L_1:
        /*000c*/ 	.byte	0x04, 0x11
        /*000e*/ 	.short	(.L_3 - .L_2)
	.align		4
.L_2:
        /*0010*/ 	.word	index@($__internal_2_$__cuda_sm3x_div_rn_noftz_f32_slowpath)
        /*0014*/ 	.word	0x00000000


	//----- nvinfo : EIATTR_FRAME_SIZE
	.align		4
.L_3:
        /*0018*/ 	.byte	0x04, 0x11
        /*001a*/ 	.short	(.L_5 - .L_4)
	.align		4
.L_4:
        /*001c*/ 	.word	index@(_Z17softmax_kernel_v1PKfPfii)
        /*0020*/ 	.word	0x00000000


	//----- nvinfo : EIATTR_REGCOUNT
	.align		4
.L_5:
        /*0024*/ 	.byte	0x04, 0x2f
        /*0026*/ 	.short	(.L_7 - .L_6)
	.align		4
.L_6:
        /*0028*/ 	.word	index@(_Z17softmax_kernel_v2PKfPfii)
        /*002c*/ 	.word	0x0000001c


	//----- nvinfo : EIATTR_FRAME_SIZE
	.align		4
.L_7:
        /*0030*/ 	.byte	0x04, 0x11
        /*0032*/ 	.short	(.L_9 - .L_8)
	.align		4
.L_8:
        /*0034*/ 	.word	index@($__internal_1_$__cuda_sm3x_div_rn_noftz_f32_slowpath)
        /*0038*/ 	.word	0x00000000


	//----- nvinfo : EIATTR_FRAME_SIZE
	.align		4
.L_9:
        /*003c*/ 	.byte	0x04, 0x11
        /*003e*/ 	.short	(.L_11 - .L_10)
	.align		4
.L_10:
        /*0040*/ 	.word	index@(_Z17softmax_kernel_v2PKfPfii)
        /*0044*/ 	.word	0x00000000


	//----- nvinfo : EIATTR_REGCOUNT
	.align		4
.L_11:
        /*0048*/ 	.byte	0x04, 0x2f
        /*004a*/ 	.short	(.L_13 - .L_12)
	.align		4
.L_12:
        /*004c*/ 	.word	index@(_Z17softmax_kernel_v3PKfPfii)
        /*0050*/ 	.word	0x00000016


	//----- nvinfo : EIATTR_FRAME_SIZE
	.align		4
.L_13:
        /*0054*/ 	.byte	0x04, 0x11
        /*0056*/ 	.short	(.L_15 - .L_14)
	.align		4
.L_14:
        /*0058*/ 	.word	index@($__internal_0_$__cuda_sm3x_div_rn_noftz_f32_slowpath)
        /*005c*/ 	.word	0x00000000


	//----- nvinfo : EIATTR_FRAME_SIZE
	.align		4
.L_15:
        /*0060*/ 	.byte	0x04, 0x11
        /*0062*/ 	.short	(.L_17 - .L_16)
	.align		4
.L_16:
        /*0064*/ 	.word	index@(_Z17softmax_kernel_v3PKfPfii)
        /*0068*/ 	.word	0x00000000


	//----- nvinfo : EIATTR_MIN_STACK_SIZE
	.align		4
.L_17:
        /*006c*/ 	.byte	0x04, 0x12
        /*006e*/ 	.short	(.L_19 - .L_18)
	.align		4
.L_18:
        /*0070*/ 	.word	index@(_Z17softmax_kernel_v3PKfPfii)
        /*0074*/ 	.word	0x00000000


	//----- nvinfo : EIATTR_MIN_STACK_SIZE
	.align		4
.L_19:
        /*0078*/ 	.byte	0x04, 0x12
        /*007a*/ 	.short	(.L_21 - .L_20)
	.align		4
.L_20:
        /*007c*/ 	.word	index@(_Z17softmax_kernel_v2PKfPfii)
        /*0080*/ 	.word	0x00000000


	//----- nvinfo : EIATTR_MIN_STACK_SIZE
	.align		4
.L_21:
        /*0084*/ 	.byte	0x04, 0x12
        /*0086*/ 	.short	(.L_23 - .L_22)
	.align		4
.L_22:
        /*0088*/ 	.word	index@(_Z17softmax_kernel_v1PKfPfii)
        /*008c*/ 	.word	0x00000000
.L_23:


//--------------------- .nv.compat                --------------------------
	.section	.nv.compat,"",@"SHT_CUDA_COMPAT_INFO"
	.align	4
        /*0000*/ 	.byte	0x02, 0x09, 0x00, 0x00, 0x02, 0x02, 0x01, 0x00, 0x02, 0x05, 0x05, 0x00, 0x03, 0x07, 0x01, 0x01
        /*0010*/ 	.byte	0x02, 0x03, 0x00, 0x00, 0x02, 0x06, 0x01, 0x00, 0x04, 0x0b, 0x08, 0x00, 0x01, 0x00, 0x00, 0x00
        /*0020*/ 	.byte	0x00, 0x00, 0x00, 0x00


//--------------------- .nv.info._Z17softmax_kernel_v3PKfPfii --------------------------
	.section	.nv.info._Z17softmax_kernel_v3PKfPfii,"",@"SHT_CUDA_INFO"
	.sectionflags	@""
	.align	4


	//----- nvinfo : EIATTR_CUDA_API_VERSION
	.align		4
        /*0000*/ 	.byte	0x04, 0x37
        /*0002*/ 	.short	(.L_25 - .L_24)
.L_24:
        /*0004*/ 	.word	0x00000082


	//----- nvinfo : EIATTR_KPARAM_INFO
	.align		4
.L_25:
        /*0008*/ 	.byte	0x04, 0x17
        /*000a*/ 	.short	(.L_27 - .L_26)
.L_26:
        /*000c*/ 	.word	0x00000000
        /*0010*/ 	.short	0x0003
        /*0012*/ 	.short	0x0014
        /*0014*/ 	.byte	0x00, 0xf0, 0x11, 0x00


	//----- nvinfo : EIATTR_KPARAM_INFO
	.align		4
.L_27:
        /*0018*/ 	.byte	0x04, 0x17
        /*001a*/ 	.short	(.L_29 - .L_28)
.L_28:
        /*001c*/ 	.word	0x00000000
        /*0020*/ 	.short	0x0002
        /*0022*/ 	.short	0x0010
        /*0024*/ 	.byte	0x00, 0xf0, 0x11, 0x00


	//----- nvinfo : EIATTR_KPARAM_INFO
	.align		4
.L_29:
        /*0028*/ 	.byte	0x04, 0x17
        /*002a*/ 	.short	(.L_31 - .L_30)
.L_30:
        /*002c*/ 	.word	0x00000000
        /*0030*/ 	.short	0x0001
        /*0032*/ 	.short	0x0008
        /*0034*/ 	.byte	0x00, 0xf5, 0x21, 0x00


	//----- nvinfo : EIATTR_KPARAM_INFO
	.align		4
.L_31:
        /*0038*/ 	.byte	0x04, 0x17
        /*003a*/ 	.short	(.L_33 - .L_32)
.L_32:
        /*003c*/ 	.word	0x00000000
        /*0040*/ 	.short	0x0000
        /*0042*/ 	.short	0x0000
        /*0044*/ 	.byte	0x00, 0xf5, 0x21, 0x00


	//----- nvinfo : EIATTR_SPARSE_MMA_MASK
	.align		4
.L_33:
        /*0048*/ 	.byte	0x03, 0x50
        /*004a*/ 	.short	0x0000


	//----- nvinfo : EIATTR_MAXREG_COUNT
	.align		4
        /*004c*/ 	.byte	0x03, 0x1b
        /*004e*/ 	.short	0x00ff


	//----- nvinfo : EIATTR_NUM_BARRIERS
	.align		4
        /*0050*/ 	.byte	0x02, 0x4c
        /*0052*/ 	.byte	0x01
	.zero		1


	//----- nvinfo : EIATTR_MERCURY_ISA_VERSION
	.align		4
        /*0054*/ 	.byte	0x03, 0x5f
        /*0056*/ 	.short	0x0101


	//----- nvinfo : EIATTR_VRC_CTA_INIT_COUNT
	.align		4
        /*0058*/ 	.byte	0x02, 0x4a
	.zero		1
	.zero		1


	//----- nvinfo : EIATTR_EXIT_INSTR_OFFSETS
	.align		4
        /*005c*/ 	.byte	0x04, 0x1c
        /*005e*/ 	.short	(.L_35 - .L_34)


	//   ....[0]....
.L_34:
        /*0060*/ 	.word	0x00000040


	//   ....[1]....
        /*0064*/ 	.word	0x000006e0


	//   ....[2]....
        /*0068*/ 	.word	0x00000980


	//----- nvinfo : EIATTR_CRS_STACK_SIZE
	.align		4
.L_35:
        /*006c*/ 	.byte	0x04, 0x1e
        /*006e*/ 	.short	(.L_37 - .L_36)
.L_36:
        /*0070*/ 	.word	0x00000000


	//----- nvinfo : EIATTR_CBANK_PARAM_SIZE
	.align		4
.L_37:
        /*0074*/ 	.byte	0x03, 0x19
        /*0076*/ 	.short	0x0018


	//----- nvinfo : EIATTR_PARAM_CBANK
	.align		4
        /*0078*/ 	.byte	0x04, 0x0a
        /*007a*/ 	.short	(.L_39 - .L_38)
	.align		4
.L_38:
        /*007c*/ 	.word	index@(.nv.constant0._Z17softmax_kernel_v3PKfPfii)
        /*0080*/ 	.short	0x0380
        /*0082*/ 	.short	0x0018


	//----- nvinfo : EIATTR_SW_WAR
	.align		4
.L_39:
        /*0084*/ 	.byte	0x04, 0x36
        /*0086*/ 	.short	(.L_41 - .L_40)
.L_40:
        /*0088*/ 	.word	0x00000008
.L_41:


//--------------------- .nv.info._Z17softmax_kernel_v2PKfPfii --------------------------
	.section	.nv.info._Z17softmax_kernel_v2PKfPfii,"",@"SHT_CUDA_INFO"
	.sectionflags	@""
	.align	4


	//----- nvinfo : EIATTR_CUDA_API_VERSION
	.align		4
        /*0000*/ 	.byte	0x04, 0x37
        /*0002*/ 	.short	(.L_43 - .L_42)
.L_42:
        /*0004*/ 	.word	0x00000082


	//----- nvinfo : EIATTR_KPARAM_INFO
	.align		4
.L_43:
        /*0008*/ 	.byte	0x04, 0x17
        /*000a*/ 	.short	(.L_45 - .L_44)
.L_44:
        /*000c*/ 	.word	0x00000000
        /*0010*/ 	.short	0x0003
        /*0012*/ 	.short	0x0014
        /*0014*/ 	.byte	0x00, 0xf0, 0x11, 0x00


	//----- nvinfo : EIATTR_KPARAM_INFO
	.align		4
.L_45:
        /*0018*/ 	.byte	0x04, 0x17
        /*001a*/ 	.short	(.L_47 - .L_46)
.L_46:
        /*001c*/ 	.word	0x00000000
        /*0020*/ 	.short	0x0002
        /*0022*/ 	.short	0x0010
        /*0024*/ 	.byte	0x00, 0xf0, 0x11, 0x00


	//----- nvinfo : EIATTR_KPARAM_INFO
	.align		4
.L_47:
        /*0028*/ 	.byte	0x04, 0x17
        /*002a*/ 	.short	(.L_49 - .L_48)
.L_48:
        /*002c*/ 	.word	0x00000000
        /*0030*/ 	.short	0x0001
        /*0032*/ 	.short	0x0008
        /*0034*/ 	.byte	0x00, 0xf5, 0x21, 0x00


	//----- nvinfo : EIATTR_KPARAM_INFO
	.align		4
.L_49:
        /*0038*/ 	.byte	0x04, 0x17
        /*003a*/ 	.short	(.L_51 - .L_50)
.L_50:
        /*003c*/ 	.word	0x00000000
        /*0040*/ 	.short	0x0000
        /*0042*/ 	.short	0x0000
        /*0044*/ 	.byte	0x00, 0xf5, 0x21, 0x00


	//----- nvinfo : EIATTR_SPARSE_MMA_MASK
	.align		4
.L_51:
        /*0048*/ 	.byte	0x03, 0x50
        /*004a*/ 	.short	0x0000


	//----- nvinfo : EIATTR_MAXREG_COUNT
	.align		4
        /*004c*/ 	.byte	0x03, 0x1b
        /*004e*/ 	.short	0x00ff


	//----- nvinfo : EIATTR_MERCURY_ISA_VERSION
	.align		4
        /*0050*/ 	.byte	0x03, 0x5f
        /*0052*/ 	.short	0x0101


	//----- nvinfo : EIATTR_VRC_CTA_INIT_COUNT
	.align		4
        /*0054*/ 	.byte	0x02, 0x4a
	.zero		1
	.zero		1


	//----- nvinfo : EIATTR_EXIT_INSTR_OFFSETS
	.align		4
        /*0058*/ 	.byte	0x04, 0x1c
        /*005a*/ 	.short	(.L_53 - .L_52)


	//   ....[0]....
.L_52:
        /*005c*/ 	.word	0x00000070


	//   ....[1]....
        /*0060*/ 	.word	0x00001410


	//   ....[2]....
        /*0064*/ 	.word	0x000022a0


	//   ....[3]....
        /*0068*/ 	.word	0x000029e0


	//   ....[4]....
        /*006c*/ 	.word	0x00002de0


	//   ....[5]....
        /*0070*/ 	.word	0x00002fe0


	//----- nvinfo : EIATTR_CRS_STACK_SIZE
	.align		4
.L_53:
        /*0074*/ 	.byte	0x04, 0x1e
        /*0076*/ 	.short	(.L_55 - .L_54)
.L_54:
        /*0078*/ 	.word	0x00000000


	//----- nvinfo : EIATTR_CBANK_PARAM_SIZE
	.align		4
.L_55:
        /*007c*/ 	.byte	0x03, 0x19
        /*007e*/ 	.short	0x0018


	//----- nvinfo : EIATTR_PARAM_CBANK
	.align		4
        /*0080*/ 	.byte	0x04, 0x0a
        /*0082*/ 	.short	(.L_57 - .L_56)
	.align		4
.L_56:
        /*0084*/ 	.word	index@(.nv.constant0._Z17softmax_kernel_v2PKfPfii)
        /*0088*/ 	.short	0x0380
        /*008a*/ 	.short	0x0018


	//----- nvinfo : EIATTR_SW_WAR
	.align		4
.L_57:
        /*008c*/ 	.byte	0x04, 0x36
        /*008e*/ 	.short	(.L_59 - .L_58)
.L_58:
        /*0090*/ 	.word	0x00000008
.L_59:


//--------------------- .nv.info._Z17softmax_kernel_v1PKfPfii --------------------------
	.section	.nv.info._Z17softmax_kernel_v1PKfPfii,"",@"SHT_CUDA_INFO"
	.sectionflags	@""
	.align	4


	//----- nvinfo : EIATTR_CUDA_API_VERSION
	.align		4
        /*0000*/ 	.byte	0x04, 0x37
        /*0002*/ 	.short	(.L_61 - .L_60)
.L_60:
        /*0004*/ 	.word	0x00000082


	//----- nvinfo : EIATTR_KPARAM_INFO
	.align		4
.L_61:
        /*0008*/ 	.byte	0x04, 0x17
        /*000a*/ 	.short	(.L_63 - .L_62)
.L_62:
        /*000c*/ 	.word	0x00000000
        /*0010*/ 	.short	0x0003
        /*0012*/ 	.short	0x0014
        /*0014*/ 	.byte	0x00, 0xf0, 0x11, 0x00


	//----- nvinfo : EIATTR_KPARAM_INFO
	.align		4
.L_63:
        /*0018*/ 	.byte	0x04, 0x17
        /*001a*/ 	.short	(.L_65 - .L_64)
.L_64:
        /*001c*/ 	.word	0x00000000
        /*0020*/ 	.short	0x0002
        /*0022*/ 	.short	0x0010
        /*0024*/ 	.byte	0x00, 0xf0, 0x11, 0x00


	//----- nvinfo : EIATTR_KPARAM_INFO
	.align		4
.L_65:
        /*0028*/ 	.byte	0x04, 0x17
        /*002a*/ 	.short	(.L_67 - .L_66)
.L_66:
        /*002c*/ 	.word	0x00000000
        /*0030*/ 	.short	0x0001
        /*0032*/ 	.short	0x0008
        /*0034*/ 	.byte	0x00, 0xf5, 0x21, 0x00


	//----- nvinfo : EIATTR_KPARAM_INFO
	.align		4
.L_67:
        /*0038*/ 	.byte	0x04, 0x17
        /*003a*/ 	.short	(.L_69 - .L_68)
.L_68:
        /*003c*/ 	.word	0x00000000
        /*0040*/ 	.short	0x0000
        /*0042*/ 	.short	0x0000
        /*0044*/ 	.byte	0x00, 0xf5, 0x21, 0x00


	//----- nvinfo : EIATTR_SPARSE_MMA_MASK
	.align		4
.L_69:
        /*0048*/ 	.byte	0x03, 0x50
        /*004a*/ 	.short	0x0000


	//----- nvinfo : EIATTR_MAXREG_COUNT
	.align		4
        /*004c*/ 	.byte	0x03, 0x1b
        /*004e*/ 	.short	0x00ff


	//----- nvinfo : EIATTR_MERCURY_ISA_VERSION
	.align		4
        /*0050*/ 	.byte	0x03, 0x5f
        /*0052*/ 	.short	0x0101


	//----- nvinfo : EIATTR_VRC_CTA_INIT_COUNT
	.align		4
        /*0054*/ 	.byte	0x02, 0x4a
	.zero		1
	.zero		1


	//----- nvinfo : EIATTR_EXIT_INSTR_OFFSETS
	.align		4
        /*0058*/ 	.byte	0x04, 0x1c
        /*005a*/ 	.short	(.L_71 - .L_70)


	//   ....[0]....
.L_70:
        /*005c*/ 	.word	0x00000070


	//   ....[1]....
        /*0060*/ 	.word	0x000013a0


	//   ....[2]....
        /*0064*/ 	.word	0x00002230


	//   ....[3]....
        /*0068*/ 	.word	0x00002970


	//   ....[4]....
        /*006c*/ 	.word	0x00002d70


	//   ....[5]....
        /*0070*/ 	.word	0x00002f70


	//----- nvinfo : EIATTR_CRS_STACK_SIZE
	.align		4
.L_71:
        /*0074*/ 	.byte	0x04, 0x1e
        /*0076*/ 	.short	(.L_73 - .L_72)
.L_72:
        /*0078*/ 	.word	0x00000000


	//----- nvinfo : EIATTR_CBANK_PARAM_SIZE
	.align		4
.L_73:
        /*007c*/ 	.byte	0x03, 0x19
        /*007e*/ 	.short	0x0018


	//----- nvinfo : EIATTR_PARAM_CBANK
	.align		4
        /*0080*/ 	.byte	0x04, 0x0a
        /*0082*/ 	.short	(.L_75 - .L_74)
	.align		4
.L_74:
        /*0084*/ 	.word	index@(.nv.constant0._Z17softmax_kernel_v1PKfPfii)
        /*0088*/ 	.short	0x0380
        /*008a*/ 	.short	0x0018


	//----- nvinfo : EIATTR_SW_WAR
	.align		4
.L_75:
        /*008c*/ 	.byte	0x04, 0x36
        /*008e*/ 	.short	(.L_77 - .L_76)
.L_76:
        /*0090*/ 	.word	0x00000008
.L_77:


//--------------------- .nv.callgraph             --------------------------
	.section	.nv.callgraph,"",@"SHT_CUDA_CALLGRAPH"
	.align	4
	.sectionentsize	8
	.align		4
        /*0000*/ 	.word	0x00000000
	.align		4
        /*0004*/ 	.word	0xffffffff
	.align		4
        /*0008*/ 	.word	0x00000000
	.align		4
        /*000c*/ 	.word	0xfffffffe
	.align		4
        /*0010*/ 	.word	0x00000000
	.align		4
        /*0014*/ 	.word	0xfffffffd
	.align		4
        /*0018*/ 	.word	0x00000000
	.align		4
        /*001c*/ 	.word	0xfffffffc


//--------------------- .text._Z17softmax_kernel_v3PKfPfii --------------------------
	.section	.text._Z17softmax_kernel_v3PKfPfii,"ax",@progbits
	.align	128
        .global         _Z17softmax_kernel_v3PKfPfii
        .type           _Z17softmax_kernel_v3PKfPfii,@function
        .size           _Z17softmax_kernel_v3PKfPfii,(.L_x_139 - _Z17softmax_kernel_v3PKfPfii)
        .other          _Z17softmax_kernel_v3PKfPfii,@"STO_CUDA_ENTRY STV_DEFAULT"
_Z17softmax_kernel_v3PKfPfii:
.text._Z17softmax_kernel_v3PKfPfii:
[----:B------:R-:W-:Y:S08]  /*0000*/  LDC R1, c[0x0][0x37c] ;  /* 0x0000df00ff017b82 */ /* 0x000ff00000000800 */
[----:B------:R-:W0:Y:S08]  /*0010*/  S2UR UR4, SR_CTAID.X ;  /* 0x00000000000479c3 */ /* 0x000e300000002500 */
[----:B------:R-:W0:Y:S02]  /*0020*/  LDC R0, c[0x0][0x390] ;  /* 0x0000e400ff007b82 */ /* 0x000e240000000800 */
[----:B0-----:R-:W-:-:S13]  /*0030*/  ISETP.LE.AND P0, PT, R0, UR4, PT ;  /* 0x0000000400007c0c */ /* 0x001fda000bf03270 */
[----:B------:R-:W-:Y:S05]  /*0040*/  @P0 EXIT ;  /* 0x000000000000094d */ /* 0x000fea0003800000 */
[----:B------:R-:W0:Y:S01]  /*0050*/  S2R R7, SR_TID.X ;  /* 0x0000000000077919 */ /* 0x000e220000002100 */
[----:B------:R-:W0:Y:S01]  /*0060*/  LDC R2, c[0x0][0x394] ;  /* 0x0000e500ff027b82 */ /* 0x000e220000000800 */
[----:B------:R-:W1:Y:S01]  /*0070*/  LDCU.64 UR8, c[0x0][0x358] ;  /* 0x00006b00ff0877ac */ /* 0x000e620008000a00 */
[----:B------:R-:W-:Y:S01]  /*0080*/  BSSY.RECONVERGENT B0, `(.L_x_0) ;  /* 0x000002e000007945 */ /* 0x000fe20003800200 */
[----:B------:R-:W-:Y:S01]  /*0090*/  IMAD.MOV.U32 R9, RZ, RZ, -0x800000 ;  /* 0xff800000ff097424 */ /* 0x000fe200078e00ff */
[----:B------:R-:W2:Y:S01]  /*00a0*/  LDCU UR5, c[0x0][0x394] ;  /* 0x00007280ff0577ac */ /* 0x000ea20008000800 */
[----:B------:R-:W-:-:S03]  /*00b0*/  IMAD.MOV.U32 R0, RZ, RZ, RZ ;  /* 0x000000ffff007224 */ /* 0x000fc600078e00ff */
[----:B------:R-:W3:Y:S01]  /*00c0*/  LDC.64 R4, c[0x0][0x380] ;  /* 0x0000e000ff047b82 */ /* 0x000ee20000000a00 */
[----:B0-----:R-:W-:Y:S01]  /*00d0*/  ISETP.GE.AND P0, PT, R7, R2, PT ;  /* 0x000000020700720c */ /* 0x001fe20003f06270 */
[----:B------:R-:W-:-:S04]  /*00e0*/  IMAD R2, R2, UR4, RZ ;  /* 0x0000000402027c24 */ /* 0x000fc8000f8e02ff */
[----:B---3--:R-:W-:-:S08]  /*00f0*/  IMAD.WIDE R4, R2, 0x4, R4 ;  /* 0x0000000402047825 */ /* 0x008fd000078e0204 */
[----:B-12---:R-:W-:Y:S05]  /*0100*/  @P0 BRA `(.L_x_1) ;  /* 0x0000000000940947 */ /* 0x006fea0003800000 */
[----:B------:R-:W0:Y:S01]  /*0110*/  LDC R6, c[0x0][0x360] ;  /* 0x0000d800ff067b82 */ /* 0x000e220000000800 */
[----:B------:R-:W-:Y:S02]  /*0120*/  HFMA2 R0, -RZ, RZ, 0, 0 ;  /* 0x00000000ff007431 */ /* 0x000fe400000001ff */
[----:B------:R-:W-:Y:S02]  /*0130*/  IMAD.MOV.U32 R9, RZ, RZ, -0x800000 ;  /* 0xff800000ff097424 */ /* 0x000fe400078e00ff */
[----:B------:R-:W-:-:S07]  /*0140*/  IMAD.MOV.U32 R3, RZ, RZ, R7 ;  /* 0x000000ffff037224 */ /* 0x000fce00078e0007 */
.L_x_4:
[----:B------:R-:W-:-:S05]  /*0150*/  IMAD.WIDE R10, R3, 0x4, R4 ;  /* 0x00000004030a7825 */ /* 0x000fca00078e0204 */
[----:B------:R-:W2:Y:S01]  /*0160*/  LDG.E R12, desc[UR8][R10.64] ;  /* 0x000000080a0c7981 */ /* 0x000ea2000c1e1900 */
[----:B------:R-:W-:Y:S01]  /*0170*/  BSSY.RECONVERGENT B1, `(.L_x_2) ;  /* 0x0000011000017945 */ /* 0x000fe20003800200 */
[----:B------:R-:W-:Y:S02]  /*0180*/  MOV R15, 0x3bbb989d ;  /* 0x3bbb989d000f7802 */ /* 0x000fe40000000f00 */
[----:B--2---:R-:W-:-:S13]  /*0190*/  FSETP.GT.AND P0, PT, R12, R9, PT ;  /* 0x000000090c00720b */ /* 0x004fda0003f04000 */
[----:B------:R-:W-:Y:S05]  /*01a0*/  @!P0 BRA `(.L_x_3) ;  /* 0x0000000000348947 */ /* 0x000fea0003800000 */
[----:B------:R-:W-:Y:S02]  /*01b0*/  IMAD.MOV.U32 R11, RZ, RZ, 0x3bbb989d ;  /* 0x3bbb989dff0b7424 */ /* 0x000fe400078e00ff */
[----:B------:R-:W-:Y:S01]  /*01c0*/  FADD R8, R9, -R12 ;  /* 0x8000000c09087221 */ /* 0x000fe20000000000 */
[----:B------:R-:W-:-:S03]  /*01d0*/  IMAD.MOV.U32 R10, RZ, RZ, 0x437c0000 ;  /* 0x437c0000ff0a7424 */ /* 0x000fc600078e00ff */
[----:B------:R-:W-:-:S04]  /*01e0*/  FFMA.SAT R9, R8, R11, 0.5 ;  /* 0x3f00000008097423 */ /* 0x000fc8000000200b */
[----:B------:R-:W-:-:S04]  /*01f0*/  FFMA.RM R9, R9, R10, 12582913 ;  /* 0x4b40000109097423 */ /* 0x000fc8000000400a */
[C---:B------:R-:W-:Y:S01]  /*0200*/  FADD R11, R9.reuse, -12583039 ;  /* 0xcb40007f090b7421 */ /* 0x040fe20000000000 */
[----:B------:R-:W-:-:S03]  /*0210*/  SHF.L.U32 R9, R9, 0x17, RZ ;  /* 0x0000001709097819 */ /* 0x000fc600000006ff */
[----:B------:R-:W-:-:S04]  /*0220*/  FFMA R11, R8, 1.4426950216293334961, -R11 ;  /* 0x3fb8aa3b080b7823 */ /* 0x000fc8000000080b */
[----:B------:R-:W-:-:S04]  /*0230*/  FFMA R11, R8, 1.925963033500011079e-08, R11 ;  /* 0x32a57060080b7823 */ /* 0x000fc8000000000b */
[----:B------:R-:W1:Y:S02]  /*0240*/  MUFU.EX2 R8, R11 ;  /* 0x0000000b00087308 */ /* 0x000e640000000800 */
[----:B-1----:R-:W-:Y:S01]  /*0250*/  FMUL R13, R9, R8 ;  /* 0x00000008090d7220 */ /* 0x002fe20000400000 */
[----:B------:R-:W-:-:S03]  /*0260*/  IMAD.MOV.U32 R9, RZ, RZ, R12 ;  /* 0x000000ffff097224 */ /* 0x000fc600078e000c */
[----:B------:R-:W-:-:S07]  /*0270*/  FMUL R0, R0, R13 ;  /* 0x0000000d00007220 */ /* 0x000fce0000400000 */
.L_x_3:
[----:B------:R-:W-:Y:S05]  /*0280*/  BSYNC.RECONVERGENT B1 ;  /* 0x0000000000017941 */ /* 0x000fea0003800200 */
.L_x_2:
[----:B------:R-:W-:Y:S01]  /*0290*/  FADD R8, -R9, R12 ;  /* 0x0000000c09087221 */ /* 0x000fe20000000100 */
[----:B------:R-:W-:Y:S01]  /*02a0*/  IMAD.MOV.U32 R11, RZ, RZ, 0x437c0000 ;  /* 0x437c0000ff0b7424 */ /* 0x000fe200078e00ff */
[----:B0-----:R-:W-:Y:S02]  /*02b0*/  IADD3 R3, PT, PT, R6, R3, RZ ;  /* 0x0000000306037210 */ /* 0x001fe40007ffe0ff */
[----:B------:R-:W-:Y:S02]  /*02c0*/  FFMA.SAT R10, R8, R15, 0.5 ;  /* 0x3f000000080a7423 */ /* 0x000fe4000000200f */
[----:B------:R-:W-:Y:S02]  /*02d0*/  ISETP.GE.AND P0, PT, R3, UR5, PT ;  /* 0x0000000503007c0c */ /* 0x000fe4000bf06270 */
[----:B------:R-:W-:-:S04]  /*02e0*/  FFMA.RM R10, R10, R11, 12582913 ;  /* 0x4b4000010a0a7423 */ /* 0x000fc8000000400b */
[C---:B------:R-:W-:Y:S01]  /*02f0*/  FADD R11, R10.reuse, -12583039 ;  /* 0xcb40007f0a0b7421 */ /* 0x040fe20000000000 */
[----:B------:R-:W-:-:S03]  /*0300*/  IMAD.SHL.U32 R13, R10, 0x800000, RZ ;  /* 0x008000000a0d7824 */ /* 0x000fc600078e00ff */
[----:B------:R-:W-:-:S04]  /*0310*/  FFMA R11, R8, 1.4426950216293334961, -R11 ;  /* 0x3fb8aa3b080b7823 */ /* 0x000fc8000000080b */
[----:B------:R-:W-:-:S06]  /*0320*/  FFMA R11, R8, 1.925963033500011079e-08, R11 ;  /* 0x32a57060080b7823 */ /* 0x000fcc000000000b */
[----:B------:R-:W0:Y:S02]  /*0330*/  MUFU.EX2 R11, R11 ;  /* 0x0000000b000b7308 */ /* 0x000e240000000800 */
[----:B0-----:R-:W-:Y:S01]  /*0340*/  FFMA R0, R13, R11, R0 ;  /* 0x0000000b0d007223 */ /* 0x001fe20000000000 */
[----:B------:R-:W-:Y:S06]  /*0350*/  @!P0 BRA `(.L_x_4) ;  /* 0xfffffffc007c8947 */ /* 0x000fec000383ffff */
.L_x_1:
[----:B------:R-:W-:Y:S05]  /*0360*/  BSYNC.RECONVERGENT B0 ;  /* 0x0000000000007941 */ /* 0x000fea0003800200 */
.L_x_0:
[----:B------:R-:W0:Y:S01]  /*0370*/  S2UR UR5, SR_CgaCtaId ;  /* 0x00000000000579c3 */ /* 0x000e220000008800 */
[----:B------:R-:W-:Y:S01]  /*0380*/  UMOV UR4, 0x400 ;  /* 0x0000040000047882 */ /* 0x000fe20000000000 */
[----:B------:R-:W1:Y:S02]  /*0390*/  LDCU UR6, c[0x0][0x360] ;  /* 0x00006c00ff0677ac */ /* 0x000e640008000800 */
[----:B-1----:R-:W-:Y:S02]  /*03a0*/  UISETP.GE.U32.AND UP0, UPT, UR6, 0x2, UPT ;  /* 0x000000020600788c */ /* 0x002fe4000bf06070 */
[----:B0-----:R-:W-:-:S06]  /*03b0*/  ULEA UR4, UR5, UR4, 0x18 ;  /* 0x0000000405047291 */ /* 0x001fcc000f8ec0ff */
[----:B------:R-:W-:-:S05]  /*03c0*/  LEA R8, R7, UR4, 0x2 ;  /* 0x0000000407087c11 */ /* 0x000fca000f8e10ff */
[----:B------:R0:W-:Y:S01]  /*03d0*/  STS [R8], R9 ;  /* 0x0000000908007388 */ /* 0x0001e20000000800 */
[----:B------:R-:W-:Y:S06]  /*03e0*/  BAR.SYNC.DEFER_BLOCKING 0x0 ;  /* 0x0000000000007b1d */ /* 0x000fec0000010000 */
[----:B------:R-:W-:Y:S05]  /*03f0*/  BRA.U !UP0, `(.L_x_5) ;  /* 0x0000000108307547 */ /* 0x000fea000b800000 */
[----:B------:R-:W-:-:S07]  /*0400*/  IMAD.U32 R3, RZ, RZ, UR6 ;  /* 0x00000006ff037e24 */ /* 0x000fce000f8e00ff */
.L_x_6:
[----:B------:R-:W-:-:S04]  /*0410*/  SHF.R.U32.HI R12, RZ, 0x1, R3 ;  /* 0x00000001ff0c7819 */ /* 0x000fc80000011603 */
[----:B------:R-:W-:-:S13]  /*0420*/  ISETP.GE.U32.AND P0, PT, R7, R12, PT ;  /* 0x0000000c0700720c */ /* 0x000fda0003f06070 */
[----:B------:R-:W-:Y:S01]  /*0430*/  @!P0 LEA R10, R12, R8, 0x2 ;  /* 0x000000080c0a8211 */ /* 0x000fe200078e10ff */
[----:B------:R-:W-:Y:S04]  /*0440*/  @!P0 LDS R6, [R8] ;  /* 0x0000000008068984 */ /* 0x000fe80000000800 */
[----:B------:R-:W1:Y:S02]  /*0450*/  @!P0 LDS R11, [R10] ;  /* 0x000000000a0b8984 */ /* 0x000e640000000800 */
[----:B-1----:R-:W-:-:S05]  /*0460*/  @!P0 FMNMX R11, R6, R11, !PT ;  /* 0x0000000b060b8209 */ /* 0x002fca0007800000 */
[----:B------:R1:W-:Y:S01]  /*0470*/  @!P0 STS [R8], R11 ;  /* 0x0000000b08008388 */ /* 0x0003e20000000800 */
[----:B------:R-:W-:Y:S01]  /*0480*/  BAR.SYNC.DEFER_BLOCKING 0x0 ;  /* 0x0000000000007b1d */ /* 0x000fe20000010000 */
[----:B------:R-:W-:Y:S01]  /*0490*/  ISETP.GT.U32.AND P0, PT, R3, 0x3, PT ;  /* 0x000000030300780c */ /* 0x000fe20003f04070 */
[----:B------:R-:W-:-:S12]  /*04a0*/  IMAD.MOV.U32 R3, RZ, RZ, R12 ;  /* 0x000000ffff037224 */ /* 0x000fd800078e000c */
[----:B-1----:R-:W-:Y:S05]  /*04b0*/  @P0 BRA `(.L_x_6) ;  /* 0xfffffffc00d40947 */ /* 0x002fea000383ffff */
.L_x_5:
[----:B------:R-:W1:Y:S01]  /*04c0*/  S2UR UR5, SR_CgaCtaId ;  /* 0x00000000000579c3 */ /* 0x000e620000008800 */
[----:B------:R-:W-:Y:S01]  /*04d0*/  UMOV UR4, 0x400 ;  /* 0x0000040000047882 */ /* 0x000fe20000000000 */
[----:B------:R-:W-:Y:S01]  /*04e0*/  IMAD.MOV.U32 R10, RZ, RZ, 0x3bbb989d ;  /* 0x3bbb989dff0a7424 */ /* 0x000fe200078e00ff */
[----:B------:R-:W-:Y:S01]  /*04f0*/  MOV R12, 0x437c0000 ;  /* 0x437c0000000c7802 */ /* 0x000fe20000000f00 */
[----:B------:R-:W-:Y:S02]  /*0500*/  UISETP.GE.U32.AND UP0, UPT, UR6, 0x2, UPT ;  /* 0x000000020600788c */ /* 0x000fe4000bf06070 */
[----:B-1----:R-:W-:-:S09]  /*0510*/  ULEA UR4, UR5, UR4, 0x18 ;  /* 0x0000000405047291 */ /* 0x002fd2000f8ec0ff */
[----:B------:R-:W0:Y:S02]  /*0520*/  LDS R6, [UR4] ;  /* 0x00000004ff067984 */ /* 0x000e240008000800 */
[----:B0-----:R-:W-:-:S04]  /*0530*/  FADD R9, -R6, R9 ;  /* 0x0000000906097221 */ /* 0x001fc80000000100 */
[----:B------:R-:W-:-:S04]  /*0540*/  FFMA.SAT R3, R9, R10, 0.5 ;  /* 0x3f00000009037423 */ /* 0x000fc8000000200a */
[----:B------:R-:W-:-:S04]  /*0550*/  FFMA.RM R3, R3, R12, 12582913 ;  /* 0x4b40000103037423 */ /* 0x000fc8000000400c */
[C---:B------:R-:W-:Y:S01]  /*0560*/  FADD R10, R3.reuse, -12583039 ;  /* 0xcb40007f030a7421 */ /* 0x040fe20000000000 */
[----:B------:R-:W-:-:S03]  /*0570*/  IMAD.SHL.U32 R3, R3, 0x800000, RZ ;  /* 0x0080000003037824 */ /* 0x000fc600078e00ff */
[----:B------:R-:W-:-:S04]  /*0580*/  FFMA R10, R9, 1.4426950216293334961, -R10 ;  /* 0x3fb8aa3b090a7823 */ /* 0x000fc8000000080a */
[----:B------:R-:W-:-:S06]  /*0590*/  FFMA R10, R9, 1.925963033500011079e-08, R10 ;  /* 0x32a57060090a7823 */ /* 0x000fcc000000000a */
[----:B------:R-:W0:Y:S02]  /*05a0*/  MUFU.EX2 R10, R10 ;  /* 0x0000000a000a7308 */ /* 0x000e240000000800 */
[----:B0-----:R-:W-:-:S04]  /*05b0*/  FMUL R3, R3, R10 ;  /* 0x0000000a03037220 */ /* 0x001fc80000400000 */
[----:B------:R-:W-:-:S05]  /*05c0*/  FMUL R3, R3, R0 ;  /* 0x0000000003037220 */ /* 0x000fca0000400000 */
[----:B------:R0:W-:Y:S01]  /*05d0*/  STS [R8], R3 ;  /* 0x0000000308007388 */ /* 0x0001e20000000800 */
[----:B------:R-:W-:Y:S06]  /*05e0*/  BAR.SYNC.DEFER_BLOCKING 0x0 ;  /* 0x0000000000007b1d */ /* 0x000fec0000010000 */
[----:B------:R-:W-:Y:S05]  /*05f0*/  BRA.U !UP0, `(.L_x_7) ;  /* 0x0000000108307547 */ /* 0x000fea000b800000 */
[----:B------:R-:W-:-:S07]  /*0600*/  IMAD.U32 R0, RZ, RZ, UR6 ;  /* 0x00000006ff007e24 */ /* 0x000fce000f8e00ff */
.L_x_8:
[----:B------:R-:W-:-:S04]  /*0610*/  SHF.R.U32.HI R11, RZ, 0x1, R0 ;  /* 0x00000001ff0b7819 */ /* 0x000fc80000011600 */
[----:B------:R-:W-:-:S13]  /*0620*/  ISETP.GE.U32.AND P0, PT, R7, R11, PT ;  /* 0x0000000b0700720c */ /* 0x000fda0003f06070 */
[----:B0-----:R-:W-:Y:S01]  /*0630*/  @!P0 LEA R3, R11, R8, 0x2 ;  /* 0x000000080b038211 */ /* 0x001fe200078e10ff */
[----:B------:R-:W-:Y:S05]  /*0640*/  @!P0 LDS R10, [R8] ;  /* 0x00000000080a8984 */ /* 0x000fea0000000800 */
[----:B------:R-:W0:Y:S02]  /*0650*/  @!P0 LDS R3, [R3] ;  /* 0x0000000003038984 */ /* 0x000e240000000800 */
[----:B0-----:R-:W-:-:S05]  /*0660*/  @!P0 FADD R9, R3, R10 ;  /* 0x0000000a03098221 */ /* 0x001fca0000000000 */
[----:B------:R1:W-:Y:S01]  /*0670*/  @!P0 STS [R8], R9 ;  /* 0x0000000908008388 */ /* 0x0003e20000000800 */
[----:B------:R-:W-:Y:S01]  /*0680*/  BAR.SYNC.DEFER_BLOCKING 0x0 ;  /* 0x0000000000007b1d */ /* 0x000fe20000010000 */
[----:B------:R-:W-:Y:S01]  /*0690*/  ISETP.GT.U32.AND P0, PT, R0, 0x3, PT ;  /* 0x000000030000780c */ /* 0x000fe20003f04070 */
[----:B------:R-:W-:-:S12]  /*06a0*/  IMAD.MOV.U32 R0, RZ, RZ, R11 ;  /* 0x000000ffff007224 */ /* 0x000fd800078e000b */
[----:B-1----:R-:W-:Y:S05]  /*06b0*/  @P0 BRA `(.L_x_8) ;  /* 0xfffffffc00d40947 */ /* 0x002fea000383ffff */
.L_x_7:
[----:B------:R-:W1:Y:S02]  /*06c0*/  LDCU UR4, c[0x0][0x394] ;  /* 0x00007280ff0477ac */ /* 0x000e640008000800 */
[----:B-1----:R-:W-:-:S13]  /*06d0*/  ISETP.GE.AND P0, PT, R7, UR4, PT ;  /* 0x0000000407007c0c */ /* 0x002fda000bf06270 */
[----:B------:R-:W-:Y:S05]  /*06e0*/  @P0 EXIT ;  /* 0x000000000000094d */ /* 0x000fea0003800000 */
[----:B------:R-:W1:Y:S01]  /*06f0*/  S2UR UR5, SR_CgaCtaId ;  /* 0x00000000000579c3 */ /* 0x000e620000008800 */
[----:B------:R-:W-:Y:S01]  /*0700*/  UMOV UR4, 0x400 ;  /* 0x0000040000047882 */ /* 0x000fe20000000000 */
[----:B------:R-:W2:Y:S01]  /*0710*/  LDCU UR7, c[0x0][0x394] ;  /* 0x00007280ff0777ac */ /* 0x000ea20008000800 */
[----:B-1----:R-:W-:-:S09]  /*0720*/  ULEA UR4, UR5, UR4, 0x18 ;  /* 0x0000000405047291 */ /* 0x002fd2000f8ec0ff */
[----:B0-----:R-:W0:Y:S02]  /*0730*/  LDS R3, [UR4] ;  /* 0x00000004ff037984 */ /* 0x001e240008000800 */
[----:B--2---:R-:W1:Y:S02]  /*0740*/  LDCU.64 UR4, c[0x0][0x388] ;  /* 0x00007100ff0477ac */ /* 0x004e640008000a00 */
.L_x_11:
[----:B--2---:R-:W-:-:S06]  /*0750*/  IMAD.WIDE R8, R7, 0x4, R4 ;  /* 0x0000000407087825 */ /* 0x004fcc00078e0204 */
[----:B------:R-:W2:Y:S01]  /*0760*/  LDG.E R9, desc[UR8][R8.64] ;  /* 0x0000000808097981 */ /* 0x000ea2000c1e1900 */
[----:B------:R-:W-:Y:S02]  /*0770*/  HFMA2 R13, -RZ, RZ, 3.7421875, 0 ;  /* 0x437c0000ff0d7431 */ /* 0x000fe400000001ff */
[----:B------:R-:W-:Y:S01]  /*0780*/  IMAD.MOV.U32 R11, RZ, RZ, 0x3bbb989d ;  /* 0x3bbb989dff0b7424 */ /* 0x000fe200078e00ff */
[----:B0-----:R-:W0:Y:S01]  /*0790*/  MUFU.RCP R12, R3 ;  /* 0x00000003000c7308 */ /* 0x001e220000001000 */
[----:B------:R-:W-:Y:S01]  /*07a0*/  BSSY.RECONVERGENT B0, `(.L_x_9) ;  /* 0x0000015000007945 */ /* 0x000fe20003800200 */
[----:B--2---:R-:W-:Y:S01]  /*07b0*/  FADD R0, -R6, R9 ;  /* 0x0000000906007221 */ /* 0x004fe20000000100 */
[----:B0-----:R-:W-:-:S03]  /*07c0*/  FFMA R9, -R3, R12, 1 ;  /* 0x3f80000003097423 */ /* 0x001fc6000000010c */
[----:B------:R-:W-:-:S04]  /*07d0*/  FFMA.SAT R10, R0, R11, 0.5 ;  /* 0x3f000000000a7423 */ /* 0x000fc8000000200b */
[----:B------:R-:W-:Y:S01]  /*07e0*/  FFMA.RM R10, R10, R13, 12582913 ;  /* 0x4b4000010a0a7423 */ /* 0x000fe2000000400d */
[----:B------:R-:W-:Y:S01]  /*07f0*/  FFMA R13, R12, R9, R12 ;  /* 0x000000090c0d7223 */ /* 0x000fe2000000000c */
[----:B------:R-:W-:Y:S02]  /*0800*/  SHF.R.S32.HI R9, RZ, 0x1f, R7 ;  /* 0x0000001fff097819 */ /* 0x000fe40000011407 */
[----:B------:R-:W-:-:S04]  /*0810*/  FADD R11, R10, -12583039 ;  /* 0xcb40007f0a0b7421 */ /* 0x000fc80000000000 */
[----:B------:R-:W-:-:S04]  /*0820*/  FFMA R11, R0, 1.4426950216293334961, -R11 ;  /* 0x3fb8aa3b000b7823 */ /* 0x000fc8000000080b */
[----:B------:R-:W-:Y:S01]  /*0830*/  FFMA R11, R0, 1.925963033500011079e-08, R11 ;  /* 0x32a57060000b7823 */ /* 0x000fe2000000000b */
[----:B------:R-:W-:-:S05]  /*0840*/  IMAD.SHL.U32 R0, R10, 0x800000, RZ ;  /* 0x008000000a007824 */ /* 0x000fca00078e00ff */
[----:B------:R-:W0:Y:S02]  /*0850*/  MUFU.EX2 R11, R11 ;  /* 0x0000000b000b7308 */ /* 0x000e240000000800 */
[----:B0-----:R-:W-:-:S06]  /*0860*/  FMUL R0, R0, R11 ;  /* 0x0000000b00007220 */ /* 0x001fcc0000400000 */
[----:B------:R-:W0:Y:S01]  /*0870*/  FCHK P0, R0, R3 ;  /* 0x0000000300007302 */ /* 0x000e220000000000 */
[----:B------:R-:W-:-:S04]  /*0880*/  FFMA R8, R0, R13, RZ ;  /* 0x0000000d00087223 */ /* 0x000fc800000000ff */
[----:B------:R-:W-:-:S04]  /*0890*/  FFMA R10, -R3, R8, R0 ;  /* 0x00000008030a7223 */ /* 0x000fc80000000100 */
[----:B------:R-:W-:Y:S01]  /*08a0*/  FFMA R13, R13, R10, R8 ;  /* 0x0000000a0d0d7223 */ /* 0x000fe20000000008 */
[----:B0-----:R-:W-:Y:S06]  /*08b0*/  @!P0 BRA `(.L_x_10) ;  /* 0x00000000000c8947 */ /* 0x001fec0003800000 */
[----:B------:R-:W-:-:S07]  /*08c0*/  MOV R8, 0x8e0 ;  /* 0x000008e000087802 */ /* 0x000fce0000000f00 */
[----:B-1----:R-:W-:Y:S05]  /*08d0*/  CALL.REL.NOINC `($__internal_0_$__cuda_sm3x_div_rn_noftz_f32_slowpath) ;  /* 0x00000000002c7944 */ /* 0x002fea0003c00000 */
[----:B------:R-:W-:-:S07]  /*08e0*/  IMAD.MOV.U32 R13, RZ, RZ, R0 ;  /* 0x000000ffff0d7224 */ /* 0x000fce00078e0000 */
.L_x_10:
[----:B-1----:R-:W-:Y:S05]  /*08f0*/  BSYNC.RECONVERGENT B0 ;  /* 0x0000000000007941 */ /* 0x002fea0003800200 */
.L_x_9:
[C---:B------:R-:W-:Y:S02]  /*0900*/  IADD3 R0, P0, PT, R2.reuse, R7, RZ ;  /* 0x0000000702007210 */ /* 0x040fe40007f1e0ff */
[----:B------:R-:W-:Y:S02]  /*0910*/  IADD3 R7, PT, PT, R7, UR6, RZ ;  /* 0x0000000607077c10 */ /* 0x000fe4000fffe0ff */
[----:B------:R-:W-:Y:S02]  /*0920*/  LEA.HI.X.SX32 R9, R2, R9, 0x1, P0 ;  /* 0x0000000902097211 */ /* 0x000fe400000f0eff */
[----:B------:R-:W-:-:S04]  /*0930*/  LEA R8, P0, R0, UR4, 0x2 ;  /* 0x0000000400087c11 */ /* 0x000fc8000f8010ff */
[----:B------:R-:W-:Y:S02]  /*0940*/  LEA.HI.X R9, R0, UR5, R9, 0x2, P0 ;  /* 0x0000000500097c11 */ /* 0x000fe400080f1409 */
[----:B------:R-:W-:-:S03]  /*0950*/  ISETP.GE.AND P0, PT, R7, UR7, PT ;  /* 0x0000000707007c0c */ /* 0x000fc6000bf06270 */
[----:B------:R2:W-:Y:S10]  /*0960*/  STG.E desc[UR8][R8.64], R13 ;  /* 0x0000000d08007986 */ /* 0x0005f4000c101908 */
[----:B------:R-:W-:Y:S05]  /*0970*/  @!P0 BRA `(.L_x_11) ;  /* 0xfffffffc00748947 */ /* 0x000fea000383ffff */
[----:B------:R-:W-:Y:S05]  /*0980*/  EXIT ;  /* 0x000000000000794d */ /* 0x000fea0003800000 */
        .weak           $__internal_0_$__cuda_sm3x_div_rn_noftz_f32_slowpath
        .type           $__internal_0_$__cuda_sm3x_div_rn_noftz_f32_slowpath,@function
        .size           $__internal_0_$__cuda_sm3x_div_rn_noftz_f32_slowpath,(.L_x_139 - $__internal_0_$__cuda_sm3x_div_rn_noftz_f32_slowpath)
$__internal_0_$__cuda_sm3x_div_rn_noftz_f32_slowpath:
[--C-:B------:R-:W-:Y:S01]  /*0990*/  SHF.R.U32.HI R11, RZ, 0x17, R3.reuse ;  /* 0x00000017ff0b7819 */ /* 0x100fe20000011603 */
[----:B------:R-:W-:Y:S01]  /*09a0*/  BSSY.RECONVERGENT B1, `(.L_x_12) ;  /* 0x0000064000017945 */ /* 0x000fe20003800200 */
[----:B------:R-:W-:Y:S01]  /*09b0*/  SHF.R.U32.HI R10, RZ, 0x17, R0 ;  /* 0x00000017ff0a7819 */ /* 0x000fe20000011600 */
[----:B------:R-:W-:Y:S01]  /*09c0*/  IMAD.MOV.U32 R13, RZ, RZ, R3 ;  /* 0x000000ffff0d7224 */ /* 0x000fe200078e0003 */
[----:B------:R-:W-:Y:S02]  /*09d0*/  LOP3.LUT R11, R11, 0xff, RZ, 0xc0, !PT ;  /* 0x000000ff0b0b7812 */ /* 0x000fe400078ec0ff */
[----:B------:R-:W-:Y:S02]  /*09e0*/  LOP3.LUT R16, R10, 0xff, RZ, 0xc0, !PT ;  /* 0x000000ff0a107812 */ /* 0x000fe400078ec0ff */
[----:B------:R-:W-:Y:S01]  /*09f0*/  MOV R12, R0 ;  /* 0x00000000000c7202 */ /* 0x000fe20000000f00 */
[----:B------:R-:W-:Y:S02]  /*0a00*/  VIADD R14, R11, 0xffffffff ;  /* 0xffffffff0b0e7836 */ /* 0x000fe40000000000 */
[----:B------:R-:W-:-:S03]  /*0a10*/  VIADD R15, R16, 0xffffffff ;  /* 0xffffffff100f7836 */ /* 0x000fc60000000000 */
[----:B------:R-:W-:-:S04]  /*0a20*/  ISETP.GT.U32.AND P0, PT, R14, 0xfd, PT ;  /* 0x000000fd0e00780c */ /* 0x000fc80003f04070 */
[----:B------:R-:W-:-:S13]  /*0a30*/  ISETP.GT.U32.OR P0, PT, R15, 0xfd, P0 ;  /* 0x000000fd0f00780c */ /* 0x000fda0000704470 */
[----:B------:R-:W-:Y:S01]  /*0a40*/  @!P0 MOV R10, RZ ;  /* 0x000000ff000a8202 */ /* 0x000fe20000000f00 */
[----:B------:R-:W-:Y:S06]  /*0a50*/  @!P0 BRA `(.L_x_13) ;  /* 0x00000000005c8947 */ /* 0x000fec0003800000 */
[----:B------:R-:W-:Y:S02]  /*0a60*/  FSETP.GTU.FTZ.AND P1, PT, |R3|, +INF , PT ;  /* 0x7f8000000300780b */ /* 0x000fe40003f3c200 */
[----:B------:R-:W-:-:S04]  /*0a70*/  FSETP.GTU.FTZ.AND P0, PT, |R0|, +INF , PT ;  /* 0x7f8000000000780b */ /* 0x000fc80003f1c200 */
[----:B------:R-:W-:-:S13]  /*0a80*/  PLOP3.LUT P0, PT, P0, P1, PT, 0xf8, 0x8f ;  /* 0x00000000008f781c */ /* 0x000fda0000703f70 */
[----:B------:R-:W-:Y:S05]  /*0a90*/  @P0 BRA `(.L_x_14) ;  /* 0x00000004004c0947 */ /* 0x000fea0003800000 */
[----:B------:R-:W-:-:S13]  /*0aa0*/  LOP3.LUT P0, RZ, R13, 0x7fffffff, R12, 0xc8, !PT ;  /* 0x7fffffff0dff7812 */ /* 0x000fda000780c80c */
[----:B------:R-:W-:Y:S05]  /*0ab0*/  @!P0 BRA `(.L_x_15) ;  /* 0x00000004003c8947 */ /* 0x000fea0003800000 */
[C---:B------:R-:W-:Y:S02]  /*0ac0*/  FSETP.NEU.FTZ.AND P2, PT, |R0|.reuse, +INF , PT ;  /* 0x7f8000000000780b */ /* 0x040fe40003f5d200 */
[----:B------:R-:W-:Y:S02]  /*0ad0*/  FSETP.NEU.FTZ.AND P1, PT, |R3|, +INF , PT ;  /* 0x7f8000000300780b */ /* 0x000fe40003f3d200 */
[----:B------:R-:W-:-:S11]  /*0ae0*/  FSETP.NEU.FTZ.AND P0, PT, |R0|, +INF , PT ;  /* 0x7f8000000000780b */ /* 0x000fd60003f1d200 */
[----:B------:R-:W-:Y:S05]  /*0af0*/  @!P1 BRA !P2, `(.L_x_15) ;  /* 0x00000004002c9947 */ /* 0x000fea0005000000 */
[----:B------:R-:W-:-:S04]  /*0b00*/  LOP3.LUT P2, RZ, R12, 0x7fffffff, RZ, 0xc0, !PT ;  /* 0x7fffffff0cff7812 */ /* 0x000fc8000784c0ff */
[----:B------:R-:W-:-:S13]  /*0b10*/  PLOP3.LUT P1, PT, P1, P2, PT, 0x2f, 0xf2 ;  /* 0x0000000000f2781c */ /* 0x000fda0000f24577 */
[----:B------:R-:W-:Y:S05]  /*0b20*/  @P1 BRA `(.L_x_16) ;  /* 0x0000000400181947 */ /* 0x000fea0003800000 */
[----:B------:R-:W-:-:S04]  /*0b30*/  LOP3.LUT P1, RZ, R13, 0x7fffffff, RZ, 0xc0, !PT ;  /* 0x7fffffff0dff7812 */ /* 0x000fc8000782c0ff */
[----:B------:R-:W-:-:S13]  /*0b40*/  PLOP3.LUT P0, PT, P0, P1, PT, 0x2f, 0xf2 ;  /* 0x0000000000f2781c */ /* 0x000fda0000702577 */
[----:B------:R-:W-:Y:S05]  /*0b50*/  @P0 BRA `(.L_x_17) ;  /* 0x0000000400000947 */ /* 0x000fea0003800000 */
[----:B------:R-:W-:Y:S02]  /*0b60*/  ISETP.GE.AND P0, PT, R15, RZ, PT ;  /* 0x000000ff0f00720c */ /* 0x000fe40003f06270 */
[----:B------:R-:W-:-:S11]  /*0b70*/  ISETP.GE.AND P1, PT, R14, RZ, PT ;  /* 0x000000ff0e00720c */ /* 0x000fd60003f26270 */
[----:B------:R-:W-:Y:S01]  /*0b80*/  @P0 IMAD.MOV.U32 R10, RZ, RZ, RZ ;  /* 0x000000ffff0a0224 */ /* 0x000fe200078e00ff */
[----:B------:R-:W-:Y:S01]  /*0b90*/  @!P0 MOV R10, 0xffffffc0 ;  /* 0xffffffc0000a8802 */ /* 0x000fe20000000f00 */
[----:B------:R-:W-:Y:S01]  /*0ba0*/  @!P0 FFMA R12, R0, 1.84467440737095516160e+19, RZ ;  /* 0x5f800000000c8823 */ /* 0x000fe200000000ff */
[----:B------:R-:W-:-:S03]  /*0bb0*/  @!P1 FFMA R13, R3, 1.84467440737095516160e+19, RZ ;  /* 0x5f800000030d9823 */ /* 0x000fc600000000ff */
[----:B------:R-:W-:-:S07]  /*0bc0*/  @!P1 VIADD R10, R10, 0x40 ;  /* 0x000000400a0a9836 */ /* 0x000fce0000000000 */
.L_x_13:
[----:B------:R-:W-:Y:S01]  /*0bd0*/  LEA R0, R11, 0xc0800000, 0x17 ;  /* 0xc08000000b007811 */ /* 0x000fe200078eb8ff */
[----:B------:R-:W-:Y:S03]  /*0be0*/  BSSY.RECONVERGENT B2, `(.L_x_18) ;  /* 0x0000036000027945 */ /* 0x000fe60003800200 */
[----:B------:R-:W-:Y:S01]  /*0bf0*/  IADD3 R14, PT, PT, -R0, R13, RZ ;  /* 0x0000000d000e7210 */ /* 0x000fe20007ffe1ff */
[----:B------:R-:W-:-:S03]  /*0c00*/  VIADD R13, R16, 0xffffff81 ;  /* 0xffffff81100d7836 */ /* 0x000fc60000000000 */
[----:B------:R-:W0:Y:S01]  /*0c10*/  MUFU.RCP R15, R14 ;  /* 0x0000000e000f7308 */ /* 0x000e220000001000 */
[----:B------:R-:W-:Y:S01]  /*0c20*/  FADD.FTZ R17, -R14, -RZ ;  /* 0x800000ff0e117221 */ /* 0x000fe20000010100 */
[C---:B------:R-:W-:Y:S01]  /*0c30*/  IMAD R0, R13.reuse, -0x800000, R12 ;  /* 0xff8000000d007824 */ /* 0x040fe200078e020c */
[----:B------:R-:W-:-:S04]  /*0c40*/  IADD3 R13, PT, PT, R13, 0x7f, -R11 ;  /* 0x0000007f0d0d7810 */ /* 0x000fc80007ffe80b */
[----:B------:R-:W-:Y:S01]  /*0c50*/  IADD3 R13, PT, PT, R13, R10, RZ ;  /* 0x0000000a0d0d7210 */ /* 0x000fe20007ffe0ff */
[----:B0-----:R-:W-:-:S04]  /*0c60*/  FFMA R16, R15, R17, 1 ;  /* 0x3f8000000f107423 */ /* 0x001fc80000000011 */
[----:B------:R-:W-:-:S04]  /*0c70*/  FFMA R19, R15, R16, R15 ;  /* 0x000000100f137223 */ /* 0x000fc8000000000f */
[----:B------:R-:W-:-:S04]  /*0c80*/  FFMA R12, R0, R19, RZ ;  /* 0x00000013000c7223 */ /* 0x000fc800000000ff */
[----:B------:R-:W-:-:S04]  /*0c90*/  FFMA R15, R17, R12, R0 ;  /* 0x0000000c110f7223 */ /* 0x000fc80000000000 */
[----:B------:R-:W-:-:S04]  /*0ca0*/  FFMA R16, R19, R15, R12 ;  /* 0x0000000f13107223 */ /* 0x000fc8000000000c */
[----:B------:R-:W-:-:S04]  /*0cb0*/  FFMA R17, R17, R16, R0 ;  /* 0x0000001011117223 */ /* 0x000fc80000000000 */
[----:B------:R-:W-:-:S05]  /*0cc0*/  FFMA R0, R19, R17, R16 ;  /* 0x0000001113007223 */ /* 0x000fca0000000010 */
[----:B------:R-:W-:-:S04]  /*0cd0*/  SHF.R.U32.HI R11, RZ, 0x17, R0 ;  /* 0x00000017ff0b7819 */ /* 0x000fc80000011600 */
[----:B------:R-:W-:-:S05]  /*0ce0*/  LOP3.LUT R11, R11, 0xff, RZ, 0xc0, !PT ;  /* 0x000000ff0b0b7812 */ /* 0x000fca00078ec0ff */
[----:B------:R-:W-:-:S05]  /*0cf0*/  IMAD.IADD R14, R11, 0x1, R13 ;  /* 0x000000010b0e7824 */ /* 0x000fca00078e020d */
[----:B------:R-:W-:-:S04]  /*0d00*/  IADD3 R10, PT, PT, R14, -0x1, RZ ;  /* 0xffffffff0e0a7810 */ /* 0x000fc80007ffe0ff */
[----:B------:R-:W-:-:S13]  /*0d10*/  ISETP.GE.U32.AND P0, PT, R10, 0xfe, PT ;  /* 0x000000fe0a00780c */ /* 0x000fda0003f06070 */
[----:B------:R-:W-:Y:S05]  /*0d20*/  @!P0 BRA `(.L_x_19) ;  /* 0x0000000000808947 */ /* 0x000fea0003800000 */
[----:B------:R-:W-:-:S13]  /*0d30*/  ISETP.GT.AND P0, PT, R14, 0xfe, PT ;  /* 0x000000fe0e00780c */ /* 0x000fda0003f04270 */
[----:B------:R-:W-:Y:S05]  /*0d40*/  @P0 BRA `(.L_x_20) ;  /* 0x00000000006c0947 */ /* 0x000fea0003800000 */
[----:B------:R-:W-:-:S13]  /*0d50*/  ISETP.GE.AND P0, PT, R14, 0x1, PT ;  /* 0x000000010e00780c */ /* 0x000fda0003f06270 */
[----:B------:R-:W-:Y:S05]  /*0d60*/  @P0 BRA `(.L_x_21) ;  /* 0x0000000000740947 */ /* 0x000fea0003800000 */
[----:B------:R-:W-:Y:S02]  /*0d70*/  ISETP.GE.AND P0, PT, R14, -0x18, PT ;  /* 0xffffffe80e00780c */ /* 0x000fe40003f06270 */
[----:B------:R-:W-:-:S11]  /*0d80*/  LOP3.LUT R0, R0, 0x80000000, RZ, 0xc0, !PT ;  /* 0x8000000000007812 */ /* 0x000fd600078ec0ff */
[----:B------:R-:W-:Y:S05]  /*0d90*/  @!P0 BRA `(.L_x_21) ;  /* 0x0000000000688947 */ /* 0x000fea0003800000 */
[CCC-:B------:R-:W-:Y:S01]  /*0da0*/  FFMA.RZ R10, R19.reuse, R17.reuse, R16.reuse ;  /* 0x00000011130a7223 */ /* 0x1c0fe2000000c010 */
[C---:B------:R-:W-:Y:S02]  /*0db0*/  VIADD R13, R14.reuse, 0x20 ;  /* 0x000000200e0d7836 */ /* 0x040fe40000000000 */
[CCC-:B------:R-:W-:Y:S01]  /*0dc0*/  FFMA.RM R11, R19.reuse, R17.reuse, R16.reuse ;  /* 0x00000011130b7223 */ /* 0x1c0fe20000004010 */
[----:B------:R-:W-:Y:S02]  /*0dd0*/  ISETP.NE.AND P2, PT, R14, RZ, PT ;  /* 0x000000ff0e00720c */ /* 0x000fe40003f45270 */
[----:B------:R-:W-:Y:S01]  /*0de0*/  LOP3.LUT R12, R10, 0x7fffff, RZ, 0xc0, !PT ;  /* 0x007fffff0a0c7812 */ /* 0x000fe200078ec0ff */
[----:B------:R-:W-:Y:S01]  /*0df0*/  FFMA.RP R10, R19, R17, R16 ;  /* 0x00000011130a7223 */ /* 0x000fe20000008010 */
[----:B------:R-:W-:Y:S02]  /*0e00*/  ISETP.NE.AND P1, PT, R14, RZ, PT ;  /* 0x000000ff0e00720c */ /* 0x000fe40003f25270 */
[----:B------:R-:W-:-:S02]  /*0e10*/  LOP3.LUT R12, R12, 0x800000, RZ, 0xfc, !PT ;  /* 0x008000000c0c7812 */ /* 0x000fc400078efcff */
[----:B------:R-:W-:Y:S02]  /*0e20*/  IADD3 R14, PT, PT, -R14, RZ, RZ ;  /* 0x000000ff0e0e7210 */ /* 0x000fe40007ffe1ff */
[----:B------:R-:W-:Y:S02]  /*0e30*/  SHF.L.U32 R13, R12, R13, RZ ;  /* 0x0000000d0c0d7219 */ /* 0x000fe400000006ff */
[----:B------:R-:W-:Y:S02]  /*0e40*/  FSETP.NEU.FTZ.AND P0, PT, R10, R11, PT ;  /* 0x0000000b0a00720b */ /* 0x000fe40003f1d000 */
[----:B------:R-:W-:Y:S02]  /*0e50*/  SEL R11, R14, RZ, P2 ;  /* 0x000000ff0e0b7207 */ /* 0x000fe40001000000 */
[----:B------:R-:W-:Y:S02]  /*0e60*/  ISETP.NE.AND P1, PT, R13, RZ, P1 ;  /* 0x000000ff0d00720c */ /* 0x000fe40000f25270 */
[----:B------:R-:W-:-:S02]  /*0e70*/  SHF.R.U32.HI R11, RZ, R11, R12 ;  /* 0x0000000bff0b7219 */ /* 0x000fc4000001160c */
[----:B------:R-:W-:Y:S02]  /*0e80*/  PLOP3.LUT P0, PT, P0, P1, PT, 0xf8, 0x8f ;  /* 0x00000000008f781c */ /* 0x000fe40000703f70 */
[----:B------:R-:W-:Y:S02]  /*0e90*/  SHF.R.U32.HI R13, RZ, 0x1, R11 ;  /* 0x00000001ff0d7819 */ /* 0x000fe4000001160b */
[----:B------:R-:W-:-:S04]  /*0ea0*/  SEL R10, RZ, 0x1, !P0 ;  /* 0x00000001ff0a7807 */ /* 0x000fc80004000000 */
[----:B------:R-:W-:-:S04]  /*0eb0*/  LOP3.LUT R10, R10, 0x1, R13, 0xf8, !PT ;  /* 0x000000010a0a7812 */ /* 0x000fc800078ef80d */
[----:B------:R-:W-:-:S05]  /*0ec0*/  LOP3.LUT R10, R10, R11, RZ, 0xc0, !PT ;  /* 0x0000000b0a0a7212 */ /* 0x000fca00078ec0ff */
[----:B------:R-:W-:-:S05]  /*0ed0*/  IMAD.IADD R13, R13, 0x1, R10 ;  /* 0x000000010d0d7824 */ /* 0x000fca00078e020a */
[----:B------:R-:W-:Y:S01]  /*0ee0*/  LOP3.LUT R0, R13, R0, RZ, 0xfc, !PT ;  /* 0x000000000d007212 */ /* 0x000fe200078efcff */
[----:B------:R-:W-:Y:S06]  /*0ef0*/  BRA `(.L_x_21) ;  /* 0x0000000000107947 */ /* 0x000fec0003800000 */
.L_x_20:
[----:B------:R-:W-:-:S04]  /*0f00*/  LOP3.LUT R0, R0, 0x80000000, RZ, 0xc0, !PT ;  /* 0x8000000000007812 */ /* 0x000fc800078ec0ff */
[----:B------:R-:W-:Y:S01]  /*0f10*/  LOP3.LUT R0, R0, 0x7f800000, RZ, 0xfc, !PT ;  /* 0x7f80000000007812 */ /* 0x000fe200078efcff */
[----:B------:R-:W-:Y:S06]  /*0f20*/  BRA `(.L_x_21) ;  /* 0x0000000000047947 */ /* 0x000fec0003800000 */
.L_x_19:
[----:B------:R-:W-:-:S07]  /*0f30*/  LEA R0, R13, R0, 0x17 ;  /* 0x000000000d007211 */ /* 0x000fce00078eb8ff */
.L_x_21:
[----:B------:R-:W-:Y:S05]  /*0f40*/  BSYNC.RECONVERGENT B2 ;  /* 0x0000000000027941 */ /* 0x000fea0003800200 */
.L_x_18:
[----:B------:R-:W-:Y:S05]  /*0f50*/  BRA `(.L_x_22) ;  /* 0x0000000000207947 */ /* 0x000fea0003800000 */
.L_x_17:
[----:B------:R-:W-:-:S04]  /*0f60*/  LOP3.LUT R0, R13, 0x80000000, R12, 0x48, !PT ;  /* 0x800000000d007812 */ /* 0x000fc800078e480c */
[----:B------:R-:W-:Y:S01]  /*0f70*/  LOP3.LUT R0, R0, 0x7f800000, RZ, 0xfc, !PT ;  /* 0x7f80000000007812 */ /* 0x000fe200078efcff */
[----:B------:R-:W-:Y:S06]  /*0f80*/  BRA `(.L_x_22) ;  /* 0x0000000000147947 */ /* 0x000fec0003800000 */
.L_x_16:
[----:B------:R-:W-:Y:S01]  /*0f90*/  LOP3.LUT R0, R13, 0x80000000, R12, 0x48, !PT ;  /* 0x800000000d007812 */ /* 0x000fe200078e480c */
[----:B------:R-:W-:Y:S06]  /*0fa0*/  BRA `(.L_x_22) ;  /* 0x00000000000c7947 */ /* 0x000fec0003800000 */
.L_x_15:
[----:B------:R-:W0:Y:S01]  /*0fb0*/  MUFU.RSQ R0, -QNAN ;  /* 0xffc0000000007908 */ /* 0x000e220000001400 */
[----:B------:R-:W-:Y:S05]  /*0fc0*/  BRA `(.L_x_22) ;  /* 0x0000000000047947 */ /* 0x000fea0003800000 */
.L_x_14:
[----:B------:R-:W-:-:S07]  /*0fd0*/  FADD.FTZ R0, R0, R3 ;  /* 0x0000000300007221 */ /* 0x000fce0000010000 */
.L_x_22:
[----:B------:R-:W-:Y:S05]  /*0fe0*/  BSYNC.RECONVERGENT B1 ;  /* 0x0000000000017941 */ /* 0x000fea0003800200 */
.L_x_12:
[----:B------:R-:W-:Y:S02]  /*0ff0*/  HFMA2 R11, -RZ, RZ, 0, 0 ;  /* 0x00000000ff0b7431 */ /* 0x000fe400000001ff */
[----:B------:R-:W-:-:S04]  /*1000*/  IMAD.MOV.U32 R10, RZ, RZ, R8 ;  /* 0x000000ffff0a7224 */ /* 0x000fc800078e0008 */
[----:B0-----:R-:W-:Y:S05]  /*1010*/  RET.REL.NODEC R10 `(_Z17softmax_kernel_v3PKfPfii) ;  /* 0xffffffec0af87950 */ /* 0x001fea0003c3ffff */
.L_x_23:
[----:B------:R-:W-:-:S00]  /*1020*/  BRA `(.L_x_23) ;  /* 0xfffffffc00fc7947 */ /* 0x000fc0000383ffff */
[----:B------:R-:W-:-:S00]  /*1030*/  NOP ;  /* 0x0000000000007918 */ /* 0x000fc00000000000 */
        /* <DEDUP_REMOVED lines=12> */
.L_x_139:


//--------------------- .text._Z17softmax_kernel_v2PKfPfii --------------------------
	.section	.text._Z17softmax_kernel_v2PKfPfii,"ax",@progbits
	.align	128
        .global         _Z17softmax_kernel_v2PKfPfii
        .type           _Z17softmax_kernel_v2PKfPfii,@function
        .size           _Z17softmax_kernel_v2PKfPfii,(.L_x_140 - _Z17softmax_kernel_v2PKfPfii)
        .other          _Z17softmax_kernel_v2PKfPfii,@"STO_CUDA_ENTRY STV_DEFAULT"
_Z17softmax_kernel_v2PKfPfii:
.text._Z17softmax_kernel_v2PKfPfii:
[----:B------:R-:W-:Y:S01]  /*0000*/  LDC R1, c[0x0][0x37c] ;  /* 0x0000df00ff017b82 */ /* 0x000fe20000000800 */
[----:B------:R-:W0:Y:S07]  /*0010*/  S2R R3, SR_TID.X ;  /* 0x0000000000037919 */ /* 0x000e2e0000002100 */
[----:B------:R-:W0:Y:S01]  /*0020*/  S2UR UR4, SR_CTAID.X ;  /* 0x00000000000479c3 */ /* 0x000e220000002500 */
[----:B------:R-:W1:Y:S07]  /*0030*/  LDCU UR5, c[0x0][0x390] ;  /* 0x00007200ff0577ac */ /* 0x000e6e0008000800 */
[----:B------:R-:W0:Y:S02]  /*0040*/  LDC R0, c[0x0][0x360] ;  /* 0x0000d800ff007b82 */ /* 0x000e240000000800 */
[----:B0-----:R-:W-:-:S05]  /*0050*/  IMAD R0, R0, UR4, R3 ;  /* 0x0000000400007c24 */ /* 0x001fca000f8e0203 */
[----:B-1----:R-:W-:-:S13]  /*0060*/  ISETP.GE.AND P0, PT, R0, UR5, PT ;  /* 0x0000000500007c0c */ /* 0x002fda000bf06270 */
[----:B------:R-:W-:Y:S05]  /*0070*/  @P0 EXIT ;  /* 0x000000000000094d */ /* 0x000fea0003800000 */
[----:B------:R-:W0:Y:S01]  /*0080*/  LDCU UR6, c[0x0][0x394] ;  /* 0x00007280ff0677ac */ /* 0x000e220008000800 */
[----:B------:R-:W-:Y:S01]  /*0090*/  HFMA2 R3, -RZ, RZ, 0, 0 ;  /* 0x00000000ff037431 */ /* 0x000fe200000001ff */
[----:B------:R-:W-:Y:S01]  /*00a0*/  MOV R4, 0xff800000 ;  /* 0xff80000000047802 */ /* 0x000fe20000000f00 */
[----:B------:R-:W1:Y:S01]  /*00b0*/  LDCU.64 UR12, c[0x0][0x358] ;  /* 0x00006b00ff0c77ac */ /* 0x000e620008000a00 */
[----:B0-----:R-:W-:-:S09]  /*00c0*/  UISETP.GE.AND UP0, UPT, UR6, 0x1, UPT ;  /* 0x000000010600788c */ /* 0x001fd2000bf06270 */
[----:B-1----:R-:W-:Y:S05]  /*00d0*/  BRA.U !UP0, `(.L_x_24) ;  /* 0x0000001108c47547 */ /* 0x002fea000b800000 */
[----:B------:R-:W-:Y:S02]  /*00e0*/  UISETP.GE.U32.AND UP0, UPT, UR6, 0x4, UPT ;  /* 0x000000040600788c */ /* 0x000fe4000bf06070 */
[----:B------:R-:W-:Y:S01]  /*00f0*/  IMAD R5, R0, UR6, RZ ;  /* 0x0000000600057c24 */ /* 0x000fe2000f8e02ff */
[----:B------:R-:W-:Y:S01]  /*0100*/  MOV R4, 0xff800000 ;  /* 0xff80000000047802 */ /* 0x000fe20000000f00 */
[----:B------:R-:W-:Y:S01]  /*0110*/  ULOP3.LUT UR7, UR6, 0x3, URZ, 0xc0, !UPT ;  /* 0x0000000306077892 */ /* 0x000fe2000f8ec0ff */
[----:B------:R-:W-:Y:S01]  /*0120*/  MOV R10, RZ ;  /* 0x000000ff000a7202 */ /* 0x000fe20000000f00 */
[----:B------:R-:W-:-:S03]  /*0130*/  UMOV UR4, URZ ;  /* 0x000000ff00047c82 */ /* 0x000fc60008000000 */
[----:B------:R-:W-:Y:S07]  /*0140*/  BRA.U !UP0, `(.L_x_25) ;  /* 0x0000000d08307547 */ /* 0x000fee000b800000 */
[----:B------:R-:W0:Y:S02]  /*0150*/  LDCU.64 UR4, c[0x0][0x380] ;  /* 0x00007000ff0477ac */ /* 0x000e240008000a00 */
[----:B0-----:R-:W-:-:S04]  /*0160*/  UIADD3 UR4, UP0, UPT, UR4, 0x8, URZ ;  /* 0x0000000804047890 */ /* 0x001fc8000ff1e0ff */
[----:B------:R-:W-:Y:S02]  /*0170*/  UIADD3.X UR5, UPT, UPT, URZ, UR5, URZ, UP0, !UPT ;  /* 0x00000005ff057290 */ /* 0x000fe400087fe4ff */
[----:B------:R-:W-:-:S04]  /*0180*/  MOV R2, UR4 ;  /* 0x0000000400027c02 */ /* 0x000fc80008000f00 */
[----:B------:R-:W-:-:S03]  /*0190*/  MOV R3, UR5 ;  /* 0x0000000500037c02 */ /* 0x000fc60008000f00 */
[----:B------:R-:W-:-:S05]  /*01a0*/  IMAD.WIDE R14, R5, 0x4, R2 ;  /* 0x00000004050e7825 */ /* 0x000fca00078e0202 */
[----:B------:R-:W2:Y:S04]  /*01b0*/  LDG.E R9, desc[UR12][R14.64+-0x8] ;  /* 0xfffff80c0e097981 */ /* 0x000ea8000c1e1900 */
[----:B------:R-:W3:Y:S04]  /*01c0*/  LDG.E R21, desc[UR12][R14.64+-0x4] ;  /* 0xfffffc0c0e157981 */ /* 0x000ee8000c1e1900 */
[----:B------:R-:W4:Y:S04]  /*01d0*/  LDG.E R11, desc[UR12][R14.64] ;  /* 0x0000000c0e0b7981 */ /* 0x000f28000c1e1900 */
[----:B------:R0:W5:Y:S01]  /*01e0*/  LDG.E R7, desc[UR12][R14.64+0x4] ;  /* 0x0000040c0e077981 */ /* 0x000162000c1e1900 */
[----:B------:R-:W-:Y:S01]  /*01f0*/  HFMA2 R6, -RZ, RZ, 0.96630859375, -0.0022525787353515625 ;  /* 0x3bbb989dff067431 */ /* 0x000fe200000001ff */
[----:B------:R-:W-:Y:S01]  /*0200*/  MOV R4, 0xff800000 ;  /* 0xff80000000047802 */ /* 0x000fe20000000f00 */
[----:B------:R-:W-:Y:S01]  /*0210*/  ULOP3.LUT UR4, UR6, 0x7ffffffc, URZ, 0xc0, !UPT ;  /* 0x7ffffffc06047892 */ /* 0x000fe2000f8ec0ff */
[----:B------:R-:W-:Y:S01]  /*0220*/  MOV R8, 0x437c0000 ;  /* 0x437c000000087802 */ /* 0x000fe20000000f00 */
[----:B------:R-:W-:Y:S01]  /*0230*/  BSSY.RECONVERGENT B0, `(.L_x_26) ;  /* 0x000004e000007945 */ /* 0x000fe20003800200 */
[----:B--2---:R-:W-:-:S13]  /*0240*/  FSETP.GT.AND P0, PT, R9, -INF , PT ;  /* 0xff8000000900780b */ /* 0x004fda0003f04000 */
[----:B------:R-:W-:Y:S01]  /*0250*/  @P0 MOV R4, R9 ;  /* 0x0000000900040202 */ /* 0x000fe20000000f00 */
[----:B------:R-:W-:-:S03]  /*0260*/  @P0 FADD R17, -R9, -INF ;  /* 0xff80000009110421 */ /* 0x000fc60000000100 */
[----:B---3--:R-:W-:Y:S01]  /*0270*/  FSETP.GT.AND P1, PT, R21, R4, PT ;  /* 0x000000041500720b */ /* 0x008fe20003f24000 */
[----:B------:R-:W-:Y:S01]  /*0280*/  @P0 FFMA.SAT R13, R17, R6, 0.5 ;  /* 0x3f000000110d0423 */ /* 0x000fe20000002006 */
[----:B------:R-:W-:-:S03]  /*0290*/  FADD R19, -R4, R9 ;  /* 0x0000000904137221 */ /* 0x000fc60000000100 */
[----:B------:R-:W-:Y:S01]  /*02a0*/  @P0 FFMA.RM R12, R13, R8, 12582913 ;  /* 0x4b4000010d0c0423 */ /* 0x000fe20000004008 */
[----:B------:R-:W-:-:S03]  /*02b0*/  FFMA.SAT R9, R19, R6, 0.5 ;  /* 0x3f00000013097423 */ /* 0x000fc60000002006 */
[----:B------:R-:W-:Y:S01]  /*02c0*/  @P0 FADD R10, R12, -12583039 ;  /* 0xcb40007f0c0a0421 */ /* 0x000fe20000000000 */
[----:B------:R-:W-:-:S03]  /*02d0*/  FFMA.RM R9, R9, R8, 12582913 ;  /* 0x4b40000109097423 */ /* 0x000fc60000004008 */
[--C-:B------:R-:W-:Y:S01]  /*02e0*/  @P1 FADD R13, R4, -R21.reuse ;  /* 0x80000015040d1221 */ /* 0x100fe20000000000 */
[----:B------:R-:W-:Y:S01]  /*02f0*/  @P1 MOV R4, R21 ;  /* 0x0000001500041202 */ /* 0x000fe20000000f00 */
[----:B------:R-:W-:Y:S01]  /*0300*/  @P0 FFMA R10, R17, 1.4426950216293334961, -R10 ;  /* 0x3fb8aa3b110a0823 */ /* 0x000fe2000000080a */
[----:B0-----:R-:W-:Y:S01]  /*0310*/  FADD R14, R9, -12583039 ;  /* 0xcb40007f090e7421 */ /* 0x001fe20000000000 */
[----:B------:R-:W-:Y:S01]  /*0320*/  @P1 FFMA.SAT R15, R13, R6, 0.5 ;  /* 0x3f0000000d0f1423 */ /* 0x000fe20000002006 */
[----:B----4-:R-:W-:Y:S01]  /*0330*/  FSETP.GT.AND P2, PT, R11, R4, PT ;  /* 0x000000040b00720b */ /* 0x010fe20003f44000 */
[----:B------:R-:W-:Y:S01]  /*0340*/  @P0 FFMA R16, R17, 1.925963033500011079e-08, R10 ;  /* 0x32a5706011100823 */ /* 0x000fe2000000000a */
[----:B------:R-:W-:Y:S01]  /*0350*/  FFMA R14, R19, 1.4426950216293334961, -R14 ;  /* 0x3fb8aa3b130e7823 */ /* 0x000fe2000000080e */
[----:B------:R-:W-:Y:S01]  /*0360*/  FADD R17, -R4, R21 ;  /* 0x0000001504117221 */ /* 0x000fe20000000100 */
[----:B------:R-:W-:Y:S01]  /*0370*/  @P1 FFMA.RM R10, R15, R8, 12582913 ;  /* 0x4b4000010f0a1423 */ /* 0x000fe20000004008 */
[----:B------:R-:W-:Y:S01]  /*0380*/  SHF.L.U32 R9, R9, 0x17, RZ ;  /* 0x0000001709097819 */ /* 0x000fe200000006ff */
[----:B------:R-:W-:Y:S01]  /*0390*/  FFMA R15, R19, 1.925963033500011079e-08, R14 ;  /* 0x32a57060130f7823 */ /* 0x000fe2000000000e */
[----:B------:R-:W0:Y:S01]  /*03a0*/  @P0 MUFU.EX2 R16, R16 ;  /* 0x0000001000100308 */ /* 0x000e220000000800 */
[----:B------:R-:W-:Y:S01]  /*03b0*/  FFMA.SAT R21, R17, R6, 0.5 ;  /* 0x3f00000011157423 */ /* 0x000fe20000002006 */
[C---:B------:R-:W-:Y:S01]  /*03c0*/  @P1 FADD R18, R10.reuse, -12583039 ;  /* 0xcb40007f0a121421 */ /* 0x040fe20000000000 */
[----:B------:R-:W-:-:S02]  /*03d0*/  @P1 SHF.L.U32 R10, R10, 0x17, RZ ;  /* 0x000000170a0a1819 */ /* 0x000fc400000006ff */
[----:B------:R-:W-:Y:S01]  /*03e0*/  FFMA.RM R14, R21, R8, 12582913 ;  /* 0x4b400001150e7423 */ /* 0x000fe20000004008 */
[--C-:B------:R-:W-:Y:S01]  /*03f0*/  @P2 FADD R19, R4, -R11.reuse ;  /* 0x8000000b04132221 */ /* 0x100fe20000000000 */
[----:B------:R-:W-:Y:S01]  /*0400*/  @P2 MOV R4, R11 ;  /* 0x0000000b00042202 */ /* 0x000fe20000000f00 */
[----:B------:R-:W-:Y:S01]  /*0410*/  @P1 FFMA R18, R13, 1.4426950216293334961, -R18 ;  /* 0x3fb8aa3b0d121823 */ /* 0x000fe20000000812 */
[----:B------:R-:W-:Y:S01]  /*0420*/  @P0 SHF.L.U32 R21, R12, 0x17, RZ ;  /* 0x000000170c150819 */ /* 0x000fe200000006ff */
[----:B------:R-:W-:Y:S01]  /*0430*/  @P2 FFMA.SAT R23, R19, R6, 0.5 ;  /* 0x3f00000013172423 */ /* 0x000fe20000002006 */
[----:B------:R-:W1:Y:S01]  /*0440*/  MUFU.EX2 R15, R15 ;  /* 0x0000000f000f7308 */ /* 0x000e620000000800 */
[----:B------:R-:W-:Y:S01]  /*0450*/  FADD R11, -R4, R11 ;  /* 0x0000000b040b7221 */ /* 0x000fe20000000100 */
[----:B------:R-:W-:Y:S01]  /*0460*/  @P1 FFMA R13, R13, 1.925963033500011079e-08, R18 ;  /* 0x32a570600d0d1823 */ /* 0x000fe20000000012 */
[----:B------:R-:W-:Y:S01]  /*0470*/  @P2 FFMA.RM R12, R23, R8, 12582913 ;  /* 0x4b400001170c2423 */ /* 0x000fe20000004008 */
[----:B------:R-:W-:Y:S01]  /*0480*/  FADD R18, R14, -12583039 ;  /* 0xcb40007f0e127421 */ /* 0x000fe20000000000 */
[----:B------:R-:W-:Y:S01]  /*0490*/  FFMA.SAT R23, R11, R6, 0.5 ;  /* 0x3f0000000b177423 */ /* 0x000fe20000002006 */
[----:B0-----:R-:W-:Y:S01]  /*04a0*/  @P0 FMUL R21, R21, R16 ;  /* 0x0000001015150220 */ /* 0x001fe20000400000 */
[C---:B------:R-:W-:Y:S01]  /*04b0*/  @P2 FADD R16, R12.reuse, -12583039 ;  /* 0xcb40007f0c102421 */ /* 0x040fe20000000000 */
[----:B------:R-:W-:Y:S01]  /*04c0*/  FFMA R18, R17, 1.4426950216293334961, -R18 ;  /* 0x3fb8aa3b11127823 */ /* 0x000fe20000000812 */
[----:B------:R-:W0:Y:S01]  /*04d0*/  @P1 MUFU.EX2 R13, R13 ;  /* 0x0000000d000d1308 */ /* 0x000e220000000800 */
[----:B------:R-:W-:Y:S01]  /*04e0*/  @P2 SHF.L.U32 R12, R12, 0x17, RZ ;  /* 0x000000170c0c2819 */ /* 0x000fe200000006ff */
[----:B------:R-:W-:Y:S01]  /*04f0*/  @P2 FFMA R20, R19, 1.4426950216293334961, -R16 ;  /* 0x3fb8aa3b13142823 */ /* 0x000fe20000000810 */
[----:B------:R-:W-:Y:S01]  /*0500*/  FFMA.RM R16, R23, R8, 12582913 ;  /* 0x4b40000117107423 */ /* 0x000fe20000004008 */
[----:B------:R-:W-:Y:S01]  /*0510*/  FFMA R17, R17, 1.925963033500011079e-08, R18 ;  /* 0x32a5706011117823 */ /* 0x000fe20000000012 */
[----:B------:R-:W-:-:S02]  /*0520*/  HFMA2 R18, -RZ, RZ, 0, 0 ;  /* 0x00000000ff127431 */ /* 0x000fc400000001ff */
[----:B------:R-:W-:Y:S01]  /*0530*/  @P2 FFMA R20, R19, 1.925963033500011079e-08, R20 ;  /* 0x32a5706013142823 */ /* 0x000fe20000000014 */
[C---:B------:R-:W-:Y:S01]  /*0540*/  FADD R22, R16.reuse, -12583039 ;  /* 0xcb40007f10167421 */ /* 0x040fe20000000000 */
[----:B------:R-:W-:Y:S01]  /*0550*/  SHF.L.U32 R16, R16, 0x17, RZ ;  /* 0x0000001710107819 */ /* 0x000fe200000006ff */
[----:B------:R-:W2:Y:S02]  /*0560*/  MUFU.EX2 R17, R17 ;  /* 0x0000001100117308 */ /* 0x000ea40000000800 */
[----:B------:R-:W-:Y:S01]  /*0570*/  FFMA R22, R11, 1.4426950216293334961, -R22 ;  /* 0x3fb8aa3b0b167823 */ /* 0x000fe20000000816 */
[----:B------:R-:W-:Y:S01]  /*0580*/  @P0 FMUL R18, RZ, R21 ;  /* 0x00000015ff120220 */ /* 0x000fe20000400000 */
[----:B-----5:R-:W-:Y:S02]  /*0590*/  FSETP.GT.AND P0, PT, R7, R4, PT ;  /* 0x000000040700720b */ /* 0x020fe40003f04000 */
[----:B------:R-:W-:Y:S01]  /*05a0*/  FFMA R22, R11, 1.925963033500011079e-08, R22 ;  /* 0x32a570600b167823 */ /* 0x000fe20000000016 */
[----:B-1----:R-:W-:Y:S01]  /*05b0*/  FFMA R18, R9, R15, R18 ;  /* 0x0000000f09127223 */ /* 0x002fe20000000012 */
[----:B0-----:R-:W-:Y:S01]  /*05c0*/  @P1 FMUL R13, R10, R13 ;  /* 0x0000000d0a0d1220 */ /* 0x001fe20000400000 */
[----:B------:R-:W0:Y:S01]  /*05d0*/  @P2 MUFU.EX2 R19, R20 ;  /* 0x0000001400132308 */ /* 0x000e220000000800 */
[----:B------:R-:W-:-:S02]  /*05e0*/  SHF.L.U32 R9, R14, 0x17, RZ ;  /* 0x000000170e097819 */ /* 0x000fc400000006ff */
[----:B------:R-:W-:-:S05]  /*05f0*/  @P1 FMUL R18, R18, R13 ;  /* 0x0000000d12121220 */ /* 0x000fca0000400000 */
[----:B------:R-:W1:Y:S01]  /*0600*/  MUFU.EX2 R22, R22 ;  /* 0x0000001600167308 */ /* 0x000e620000000800 */
[----:B--2---:R-:W-:Y:S01]  /*0610*/  FFMA R9, R9, R17, R18 ;  /* 0x0000001109097223 */ /* 0x004fe20000000012 */
[----:B0-----:R-:W-:-:S04]  /*0620*/  @P2 FMUL R12, R12, R19 ;  /* 0x000000130c0c2220 */ /* 0x001fc80000400000 */
[----:B------:R-:W-:-:S04]  /*0630*/  @P2 FMUL R9, R9, R12 ;  /* 0x0000000c09092220 */ /* 0x000fc80000400000 */
[----:B-1----:R-:W-:Y:S01]  /*0640*/  FFMA R9, R16, R22, R9 ;  /* 0x0000001610097223 */ /* 0x002fe20000000009 */
[----:B------:R-:W-:Y:S06]  /*0650*/  @!P0 BRA `(.L_x_27) ;  /* 0x00000000002c8947 */ /* 0x000fec0003800000 */
[----:B------:R-:W-:-:S04]  /*0660*/  FADD R11, R4, -R7 ;  /* 0x80000007040b7221 */ /* 0x000fc80000000000 */
[----:B------:R-:W-:-:S04]  /*0670*/  FFMA.SAT R13, R11, R6, 0.5 ;  /* 0x3f0000000b0d7423 */ /* 0x000fc80000002006 */
[----:B------:R-:W-:-:S04]  /*0680*/  FFMA.RM R13, R13, R8, 12582913 ;  /* 0x4b4000010d0d7423 */ /* 0x000fc80000004008 */
[C---:B------:R-:W-:Y:S01]  /*0690*/  FADD R4, R13.reuse, -12583039 ;  /* 0xcb40007f0d047421 */ /* 0x040fe20000000000 */
[----:B------:R-:W-:-:S03]  /*06a0*/  SHF.L.U32 R13, R13, 0x17, RZ ;  /* 0x000000170d0d7819 */ /* 0x000fc600000006ff */
[----:B------:R-:W-:-:S04]  /*06b0*/  FFMA R4, R11, 1.4426950216293334961, -R4 ;  /* 0x3fb8aa3b0b047823 */ /* 0x000fc80000000804 */
[----:B------:R-:W-:-:S04]  /*06c0*/  FFMA R11, R11, 1.925963033500011079e-08, R4 ;  /* 0x32a570600b0b7823 */ /* 0x000fc80000000004 */
[----:B------:R-:W0:Y:S02]  /*06d0*/  MUFU.EX2 R4, R11 ;  /* 0x0000000b00047308 */ /* 0x000e240000000800 */
[----:B0-----:R-:W-:Y:S01]  /*06e0*/  FMUL R10, R13, R4 ;  /* 0x000000040d0a7220 */ /* 0x001fe20000400000 */
[----:B------:R-:W-:-:S03]  /*06f0*/  MOV R4, R7 ;  /* 0x0000000700047202 */ /* 0x000fc60000000f00 */
[----:B------:R-:W-:-:S07]  /*0700*/  FMUL R9, R9, R10 ;  /* 0x0000000a09097220 */ /* 0x000fce0000400000 */
.L_x_27:
[----:B------:R-:W-:Y:S05]  /*0710*/  BSYNC.RECONVERGENT B0 ;  /* 0x0000000000007941 */ /* 0x000fea0003800200 */
.L_x_26:
[----:B------:R-:W-:Y:S01]  /*0720*/  FADD R7, -R4, R7 ;  /* 0x0000000704077221 */ /* 0x000fe20000000100 */
[----:B------:R-:W-:-:S03]  /*0730*/  UIADD3 UR5, UPT, UPT, -UR4, 0x4, URZ ;  /* 0x0000000404057890 */ /* 0x000fc6000fffe1ff */
[----:B------:R-:W-:Y:S01]  /*0740*/  FFMA.SAT R11, R7, R6, 0.5 ;  /* 0x3f000000070b7423 */ /* 0x000fe20000002006 */
[----:B------:R-:W-:-:S03]  /*0750*/  UISETP.NE.AND UP0, UPT, UR5, URZ, UPT ;  /* 0x000000ff0500728c */ /* 0x000fc6000bf05270 */
[----:B------:R-:W-:-:S04]  /*0760*/  FFMA.RM R11, R11, R8, 12582913 ;  /* 0x4b4000010b0b7423 */ /* 0x000fc80000004008 */
[C---:B------:R-:W-:Y:S01]  /*0770*/  FADD R6, R11.reuse, -12583039 ;  /* 0xcb40007f0b067421 */ /* 0x040fe20000000000 */
[----:B------:R-:W-:-:S03]  /*0780*/  SHF.L.U32 R10, R11, 0x17, RZ ;  /* 0x000000170b0a7819 */ /* 0x000fc600000006ff */
[----:B------:R-:W-:-:S04]  /*0790*/  FFMA R6, R7, 1.4426950216293334961, -R6 ;  /* 0x3fb8aa3b07067823 */ /* 0x000fc80000000806 */
[----:B------:R-:W-:-:S06]  /*07a0*/  FFMA R6, R7, 1.925963033500011079e-08, R6 ;  /* 0x32a5706007067823 */ /* 0x000fcc0000000006 */
[----:B------:R-:W0:Y:S02]  /*07b0*/  MUFU.EX2 R6, R6 ;  /* 0x0000000600067308 */ /* 0x000e240000000800 */
[----:B0-----:R-:W-:Y:S01]  /*07c0*/  FFMA R10, R10, R6, R9 ;  /* 0x000000060a0a7223 */ /* 0x001fe20000000009 */
[----:B------:R-:W-:Y:S06]  /*07d0*/  BRA.U !UP0, `(.L_x_25) ;  /* 0x00000005088c7547 */ /* 0x000fec000b800000 */
[----:B------:R-:W-:-:S07]  /*07e0*/  IADD3 R7, PT, PT, R5, 0x4, RZ ;  /* 0x0000000405077810 */ /* 0x000fce0007ffe0ff */
.L_x_30:
[----:B------:R-:W-:-:S05]  /*07f0*/  IMAD.WIDE R12, R7, 0x4, R2 ;  /* 0x00000004070c7825 */ /* 0x000fca00078e0202 */
[----:B------:R-:W2:Y:S04]  /*0800*/  LDG.E R17, desc[UR12][R12.64+-0x8] ;  /* 0xfffff80c0c117981 */ /* 0x000ea8000c1e1900 */
[----:B------:R-:W3:Y:S04]  /*0810*/  LDG.E R21, desc[UR12][R12.64+-0x4] ;  /* 0xfffffc0c0c157981 */ /* 0x000ee8000c1e1900 */
[----:B------:R-:W4:Y:S04]  /*0820*/  LDG.E R19, desc[UR12][R12.64] ;  /* 0x0000000c0c137981 */ /* 0x000f28000c1e1900 */
[----:B------:R0:W5:Y:S01]  /*0830*/  LDG.E R9, desc[UR12][R12.64+0x4] ;  /* 0x0000040c0c097981 */ /* 0x000162000c1e1900 */
[----:B------:R-:W-:Y:S01]  /*0840*/  HFMA2 R8, -RZ, RZ, 0.96630859375, -0.0022525787353515625 ;  /* 0x3bbb989dff087431 */ /* 0x000fe200000001ff */
[----:B------:R-:W-:Y:S01]  /*0850*/  MOV R6, 0x437c0000 ;  /* 0x437c000000067802 */ /* 0x000fe20000000f00 */
[----:B------:R-:W-:Y:S01]  /*0860*/  BSSY.RECONVERGENT B0, `(.L_x_28) ;  /* 0x000004d000007945 */ /* 0x000fe20003800200 */
[----:B--2---:R-:W-:-:S13]  /*0870*/  FSETP.GT.AND P0, PT, R17, R4, PT ;  /* 0x000000041100720b */ /* 0x004fda0003f04000 */
[----:B------:R-:W-:Y:S01]  /*0880*/  @P0 FADD R25, R4, -R17 ;  /* 0x8000001104190221 */ /* 0x000fe20000000000 */
[----:B------:R-:W-:-:S03]  /*0890*/  @P0 MOV R4, R17 ;  /* 0x0000001100040202 */ /* 0x000fc60000000f00 */
[----:B------:R-:W-:Y:S01]  /*08a0*/  @P0 FFMA.SAT R15, R25, R8, 0.5 ;  /* 0x3f000000190f0423 */ /* 0x000fe20000002008 */
[----:B---3--:R-:W-:Y:S01]  /*08b0*/  FSETP.GT.AND P1, PT, R21, R4, PT ;  /* 0x000000041500720b */ /* 0x008fe20003f24000 */
[----:B------:R-:W-:Y:S02]  /*08c0*/  FADD R17, -R4, R17 ;  /* 0x0000001104117221 */ /* 0x000fe40000000100 */
[----:B------:R-:W-:Y:S02]  /*08d0*/  @P0 FFMA.RM R15, R15, R6, 12582913 ;  /* 0x4b4000010f0f0423 */ /* 0x000fe40000004006 */
[----:B------:R-:W-:Y:S02]  /*08e0*/  FFMA.SAT R11, R17, R8, 0.5 ;  /* 0x3f000000110b7423 */ /* 0x000fe40000002008 */
[----:B------:R-:W-:Y:S02]  /*08f0*/  @P0 FADD R14, R15, -12583039 ;  /* 0xcb40007f0f0e0421 */ /* 0x000fe40000000000 */
[----:B0-----:R-:W-:-:S02]  /*0900*/  FFMA.RM R12, R11, R6, 12582913 ;  /* 0x4b4000010b0c7423 */ /* 0x001fc40000004006 */
[C---:B------:R-:W-:Y:S02]  /*0910*/  @P0 FFMA R14, R25.reuse, 1.4426950216293334961, -R14 ;  /* 0x3fb8aa3b190e0823 */ /* 0x040fe4000000080e */
[--C-:B------:R-:W-:Y:S01]  /*0920*/  @P1 FADD R23, R4, -R21.reuse ;  /* 0x8000001504171221 */ /* 0x100fe20000000000 */
[----:B------:R-:W-:Y:S01]  /*0930*/  @P1 MOV R4, R21 ;  /* 0x0000001500041202 */ /* 0x000fe20000000f00 */
[----:B------:R-:W-:Y:S01]  /*0940*/  @P0 FFMA R18, R25, 1.925963033500011079e-08, R14 ;  /* 0x32a5706019120823 */ /* 0x000fe2000000000e */
[----:B------:R-:W-:Y:S01]  /*0950*/  FADD R16, R12, -12583039 ;  /* 0xcb40007f0c107421 */ /* 0x000fe20000000000 */
[----:B------:R-:W-:Y:S01]  /*0960*/  @P1 FFMA.SAT R11, R23, R8, 0.5 ;  /* 0x3f000000170b1423 */ /* 0x000fe20000002008 */
[----:B----4-:R-:W-:Y:S01]  /*0970*/  FSETP.GT.AND P2, PT, R19, R4, PT ;  /* 0x000000041300720b */ /* 0x010fe20003f44000 */
[----:B------:R-:W-:Y:S01]  /*0980*/  FADD R21, -R4, R21 ;  /* 0x0000001504157221 */ /* 0x000fe20000000100 */
[----:B------:R-:W-:Y:S01]  /*0990*/  FFMA R20, R17, 1.4426950216293334961, -R16 ;  /* 0x3fb8aa3b11147823 */ /* 0x000fe20000000810 */
[----:B------:R-:W-:Y:S01]  /*09a0*/  @P1 FFMA.RM R14, R11, R6, 12582913 ;  /* 0x4b4000010b0e1423 */ /* 0x000fe20000004006 */
[----:B------:R-:W0:Y:S01]  /*09b0*/  @P0 MUFU.EX2 R18, R18 ;  /* 0x0000001200120308 */ /* 0x000e220000000800 */
[----:B------:R-:W-:Y:S01]  /*09c0*/  FFMA.SAT R11, R21, R8, 0.5 ;  /* 0x3f000000150b7423 */ /* 0x000fe20000002008 */
[----:B------:R-:W-:Y:S01]  /*09d0*/  FFMA R13, R17, 1.925963033500011079e-08, R20 ;  /* 0x32a57060110d7823 */ /* 0x000fe20000000014 */
[----:B------:R-:W-:Y:S01]  /*09e0*/  @P1 FADD R16, R14, -12583039 ;  /* 0xcb40007f0e101421 */ /* 0x000fe20000000000 */
[----:B------:R-:W-:Y:S01]  /*09f0*/  @P0 SHF.L.U32 R25, R15, 0x17, RZ ;  /* 0x000000170f190819 */ /* 0x000fe200000006ff */
[----:B------:R-:W-:-:S02]  /*0a00*/  FFMA.RM R11, R11, R6, 12582913 ;  /* 0x4b4000010b0b7423 */ /* 0x000fc40000004006 */
[C---:B------:R-:W-:Y:S01]  /*0a10*/  @P1 FFMA R16, R23.reuse, 1.4426950216293334961, -R16 ;  /* 0x3fb8aa3b17101823 */ /* 0x040fe20000000810 */
[----:B------:R-:W1:Y:S01]  /*0a20*/  MUFU.EX2 R13, R13 ;  /* 0x0000000d000d7308 */ /* 0x000e620000000800 */
[--C-:B------:R-:W-:Y:S01]  /*0a30*/  @P2 FADD R17, R4, -R19.reuse ;  /* 0x8000001304112221 */ /* 0x100fe20000000000 */
[----:B------:R-:W-:Y:S01]  /*0a40*/  @P2 MOV R4, R19 ;  /* 0x0000001300042202 */ /* 0x000fe20000000f00 */
[----:B------:R-:W-:Y:S01]  /*0a50*/  @P1 FFMA R16, R23, 1.925963033500011079e-08, R16 ;  /* 0x32a5706017101823 */ /* 0x000fe20000000010 */
[----:B------:R-:W-:Y:S01]  /*0a60*/  FADD R20, R11, -12583039 ;  /* 0xcb40007f0b147421 */ /* 0x000fe20000000000 */
[----:B------:R-:W-:Y:S01]  /*0a70*/  @P2 FFMA.SAT R23, R17, R8, 0.5 ;  /* 0x3f00000011172423 */ /* 0x000fe20000002008 */
[----:B------:R-:W-:Y:S01]  /*0a80*/  SHF.L.U32 R11, R11, 0x17, RZ ;  /* 0x000000170b0b7819 */ /* 0x000fe200000006ff */
[----:B------:R-:W-:Y:S01]  /*0a90*/  FADD R19, -R4, R19 ;  /* 0x0000001304137221 */ /* 0x000fe20000000100 */
[----:B------:R-:W-:Y:S01]  /*0aa0*/  FFMA R22, R21, 1.4426950216293334961, -R20 ;  /* 0x3fb8aa3b15167823 */ /* 0x000fe20000000814 */
[----:B------:R-:W-:Y:S01]  /*0ab0*/  @P2 FFMA.RM R15, R23, R6, 12582913 ;  /* 0x4b400001170f2423 */ /* 0x000fe20000004006 */
[----:B0-----:R-:W-:Y:S01]  /*0ac0*/  @P0 FMUL R25, R25, R18 ;  /* 0x0000001219190220 */ /* 0x001fe20000400000 */
[----:B------:R-:W0:Y:S01]  /*0ad0*/  @P1 MUFU.EX2 R16, R16 ;  /* 0x0000001000101308 */ /* 0x000e220000000800 */
[----:B------:R-:W-:Y:S01]  /*0ae0*/  FFMA R23, R21, 1.925963033500011079e-08, R22 ;  /* 0x32a5706015177823 */ /* 0x000fe20000000016 */
[----:B------:R-:W-:Y:S01]  /*0af0*/  @P2 FADD R20, R15, -12583039 ;  /* 0xcb40007f0f142421 */ /* 0x000fe20000000000 */
[----:B------:R-:W-:Y:S01]  /*0b00*/  FFMA.SAT R21, R19, R8, 0.5 ;  /* 0x3f00000013157423 */ /* 0x000fe20000002008 */
[----:B------:R-:W-:Y:S01]  /*0b10*/  @P0 FMUL R10, R10, R25 ;  /* 0x000000190a0a0220 */ /* 0x000fe20000400000 */
[----:B------:R-:W-:Y:S01]  /*0b20*/  SHF.L.U32 R25, R12, 0x17, RZ ;  /* 0x000000170c197819 */ /* 0x000fe200000006ff */
[----:B------:R-:W-:Y:S01]  /*0b30*/  @P2 FFMA R22, R17, 1.4426950216293334961, -R20 ;  /* 0x3fb8aa3b11162823 */ /* 0x000fe20000000814 */
[----:B------:R-:W-:Y:S01]  /*0b40*/  FFMA.RM R18, R21, R6, 12582913 ;  /* 0x4b40000115127423 */ /* 0x000fe20000004006 */
[----:B------:R-:W2:Y:S01]  /*0b50*/  MUFU.EX2 R20, R23 ;  /* 0x0000001700147308 */ /* 0x000ea20000000800 */
[----:B------:R-:W-:Y:S01]  /*0b60*/  @P1 SHF.L.U32 R21, R14, 0x17, RZ ;  /* 0x000000170e151819 */ /* 0x000fe200000006ff */
[----:B------:R-:W-:Y:S01]  /*0b70*/  @P2 FFMA R17, R17, 1.925963033500011079e-08, R22 ;  /* 0x32a5706011112823 */ /* 0x000fe20000000016 */
[----:B------:R-:W-:Y:S01]  /*0b80*/  FADD R22, R18, -12583039 ;  /* 0xcb40007f12167421 */ /* 0x000fe20000000000 */
[----:B-1----:R-:W-:Y:S01]  /*0b90*/  FFMA R10, R25, R13, R10 ;  /* 0x0000000d190a7223 */ /* 0x002fe2000000000a */
[----:B-----5:R-:W-:-:S02]  /*0ba0*/  FSETP.GT.AND P0, PT, R9, R4, PT ;  /* 0x000000040900720b */ /* 0x020fc40003f04000 */
[----:B------:R-:W-:Y:S01]  /*0bb0*/  FFMA R22, R19, 1.4426950216293334961, -R22 ;  /* 0x3fb8aa3b13167823 */ /* 0x000fe20000000816 */
[----:B------:R-:W1:Y:S01]  /*0bc0*/  @P2 MUFU.EX2 R12, R17 ;  /* 0x00000011000c2308 */ /* 0x000e620000000800 */
[----:B0-----:R-:W-:Y:S01]  /*0bd0*/  @P1 FMUL R16, R21, R16 ;  /* 0x0000001015101220 */ /* 0x001fe20000400000 */
[----:B------:R-:W-:Y:S01]  /*0be0*/  @P2 SHF.L.U32 R15, R15, 0x17, RZ ;  /* 0x000000170f0f2819 */ /* 0x000fe200000006ff */
[----:B------:R-:W-:Y:S01]  /*0bf0*/  FFMA R22, R19, 1.925963033500011079e-08, R22 ;  /* 0x32a5706013167823 */ /* 0x000fe20000000016 */
[----:B------:R-:W-:Y:S01]  /*0c00*/  SHF.L.U32 R18, R18, 0x17, RZ ;  /* 0x0000001712127819 */ /* 0x000fe200000006ff */
[----:B------:R-:W-:-:S03]  /*0c10*/  @P1 FMUL R10, R16, R10 ;  /* 0x0000000a100a1220 */ /* 0x000fc60000400000 */
[----:B------:R-:W0:Y:S01]  /*0c20*/  MUFU.EX2 R13, R22 ;  /* 0x00000016000d7308 */ /* 0x000e220000000800 */
[----:B--2---:R-:W-:Y:S01]  /*0c30*/  FFMA R11, R11, R20, R10 ;  /* 0x000000140b0b7223 */ /* 0x004fe2000000000a */
[----:B-1----:R-:W-:-:S04]  /*0c40*/  @P2 FMUL R12, R15, R12 ;  /* 0x0000000c0f0c2220 */ /* 0x002fc80000400000 */
[----:B------:R-:W-:-:S04]  /*0c50*/  @P2 FMUL R11, R12, R11 ;  /* 0x0000000b0c0b2220 */ /* 0x000fc80000400000 */
[----:B0-----:R-:W-:Y:S01]  /*0c60*/  FFMA R15, R18, R13, R11 ;  /* 0x0000000d120f7223 */ /* 0x001fe2000000000b */
        /* <DEDUP_REMOVED lines=12> */
.L_x_29:
[----:B------:R-:W-:Y:S05]  /*0d30*/  BSYNC.RECONVERGENT B0 ;  /* 0x0000000000007941 */ /* 0x000fea0003800200 */
.L_x_28:
[----:B------:R-:W-:Y:S01]  /*0d40*/  FADD R9, -R4, R9 ;  /* 0x0000000904097221 */ /* 0x000fe20000000100 */
[----:B------:R-:W-:Y:S01]  /*0d50*/  UIADD3 UR5, UPT, UPT, UR5, 0x4, URZ ;  /* 0x0000000405057890 */ /* 0x000fe2000fffe0ff */
[----:B------:R-:W-:Y:S02]  /*0d60*/  IADD3 R7, PT, PT, R7, 0x4, RZ ;  /* 0x0000000407077810 */ /* 0x000fe40007ffe0ff */
[----:B------:R-:W-:Y:S01]  /*0d70*/  FFMA.SAT R11, R9, R8, 0.5 ;  /* 0x3f000000090b7423 */ /* 0x000fe20000002008 */
[----:B------:R-:W-:-:S03]  /*0d80*/  UISETP.NE.AND UP0, UPT, UR5, URZ, UPT ;  /* 0x000000ff0500728c */ /* 0x000fc6000bf05270 */
[----:B------:R-:W-:-:S04]  /*0d90*/  FFMA.RM R11, R11, R6, 12582913 ;  /* 0x4b4000010b0b7423 */ /* 0x000fc80000004006 */
[C---:B------:R-:W-:Y:S01]  /*0da0*/  FADD R6, R11.reuse, -12583039 ;  /* 0xcb40007f0b067421 */ /* 0x040fe20000000000 */
[----:B------:R-:W-:-:S03]  /*0db0*/  SHF.L.U32 R10, R11, 0x17, RZ ;  /* 0x000000170b0a7819 */ /* 0x000fc600000006ff */
[----:B------:R-:W-:-:S04]  /*0dc0*/  FFMA R6, R9, 1.4426950216293334961, -R6 ;  /* 0x3fb8aa3b09067823 */ /* 0x000fc80000000806 */
[----:B------:R-:W-:-:S04]  /*0dd0*/  FFMA R6, R9, 1.925963033500011079e-08, R6 ;  /* 0x32a5706009067823 */ /* 0x000fc80000000006 */
[----:B------:R-:W0:Y:S02]  /*0de0*/  MUFU.EX2 R9, R6 ;  /* 0x0000000600097308 */ /* 0x000e240000000800 */
[----:B0-----:R-:W-:Y:S01]  /*0df0*/  FFMA R10, R10, R9, R15 ;  /* 0x000000090a0a7223 */ /* 0x001fe2000000000f */
[----:B------:R-:W-:Y:S06]  /*0e00*/  BRA.U UP0, `(.L_x_30) ;  /* 0xfffffff900787547 */ /* 0x000fec000b83ffff */
.L_x_25:
[----:B------:R-:W-:Y:S01]  /*0e10*/  UISETP.NE.AND UP0, UPT, UR7, URZ, UPT ;  /* 0x000000ff0700728c */ /* 0x000fe2000bf05270 */
[----:B------:R-:W-:-:S08]  /*0e20*/  MOV R3, R10 ;  /* 0x0000000a00037202 */ /* 0x000fd00000000f00 */
[----:B------:R-:W-:Y:S05]  /*0e30*/  BRA.U !UP0, `(.L_x_24) ;  /* 0x00000005086c7547 */ /* 0x000fea000b800000 */
[----:B------:R-:W-:-:S09]  /*0e40*/  UISETP.NE.AND UP0, UPT, UR7, 0x1, UPT ;  /* 0x000000010700788c */ /* 0x000fd2000bf05270 */
[----:B------:R-:W-:Y:S05]  /*0e50*/  BRA.U !UP0, `(.L_x_31) ;  /* 0x0000000108d47547 */ /* 0x000fea000b800000 */
[----:B------:R-:W0:Y:S01]  /*0e60*/  LDC.64 R6, c[0x0][0x380] ;  /* 0x0000e000ff067b82 */ /* 0x000e220000000a00 */
[----:B------:R-:W-:-:S05]  /*0e70*/  IADD3 R9, PT, PT, R5, UR4, RZ ;  /* 0x0000000405097c10 */ /* 0x000fca000fffe0ff */
[----:B0-----:R-:W-:-:S05]  /*0e80*/  IMAD.WIDE R8, R9, 0x4, R6 ;  /* 0x0000000409087825 */ /* 0x001fca00078e0206 */
[----:B------:R-:W2:Y:S04]  /*0e90*/  LDG.E R15, desc[UR12][R8.64] ;  /* 0x0000000c080f7981 */ /* 0x000ea8000c1e1900 */
[----:B------:R-:W3:Y:S01]  /*0ea0*/  LDG.E R7, desc[UR12][R8.64+0x4] ;  /* 0x0000040c08077981 */ /* 0x000ee2000c1e1900 */
        /* <DEDUP_REMOVED lines=11> */
[C---:B------:R-:W-:Y:S01]  /*0f60*/  @P0 FADD R10, R13.reuse, -12583039 ;  /* 0xcb40007f0d0a0421 */ /* 0x040fe20000000000 */
[----:B------:R-:W-:Y:S01]  /*0f70*/  @P0 SHF.L.U32 R13, R13, 0x17, RZ ;  /* 0x000000170d0d0819 */ /* 0x000fe200000006ff */
[----:B------:R-:W-:-:S02]  /*0f80*/  FFMA.RM R17, R17, R6, 12582913 ;  /* 0x4b40000111117423 */ /* 0x000fc40000004006 */
[----:B------:R-:W-:Y:S02]  /*0f90*/  @P0 FFMA R10, R11, 1.4426950216293334961, -R10 ;  /* 0x3fb8aa3b0b0a0823 */ /* 0x000fe4000000080a */
[C---:B------:R-:W-:Y:S01]  /*0fa0*/  FADD R8, R17.reuse, -12583039 ;  /* 0xcb40007f11087421 */ /* 0x040fe20000000000 */
[----:B------:R-:W-:Y:S01]  /*0fb0*/  SHF.L.U32 R12, R17, 0x17, RZ ;  /* 0x00000017110c7819 */ /* 0x000fe200000006ff */
[----:B------:R-:W-:Y:S02]  /*0fc0*/  @P0 FFMA R10, R11, 1.925963033500011079e-08, R10 ;  /* 0x32a570600b0a0823 */ /* 0x000fe4000000000a */
[----:B------:R-:W-:-:S04]  /*0fd0*/  FFMA R8, R15, 1.4426950216293334961, -R8 ;  /* 0x3fb8aa3b0f087823 */ /* 0x000fc80000000808 */
[----:B------:R-:W0:Y:S01]  /*0fe0*/  @P0 MUFU.EX2 R10, R10 ;  /* 0x0000000a000a0308 */ /* 0x000e220000000800 */
[----:B------:R-:W-:-:S07]  /*0ff0*/  FFMA R15, R15, 1.925963033500011079e-08, R8 ;  /* 0x32a570600f0f7823 */ /* 0x000fce0000000008 */
[----:B------:R-:W1:Y:S01]  /*1000*/  MUFU.EX2 R15, R15 ;  /* 0x0000000f000f7308 */ /* 0x000e620000000800 */
        /* <DEDUP_REMOVED lines=15> */
.L_x_33:
[----:B------:R-:W-:Y:S05]  /*1100*/  BSYNC.RECONVERGENT B0 ;  /* 0x0000000000007941 */ /* 0x000fea0003800200 */
.L_x_32:
[----:B------:R-:W-:Y:S01]  /*1110*/  FADD R7, -R4, R7 ;  /* 0x0000000704077221 */ /* 0x000fe20000000100 */
[----:B------:R-:W-:-:S03]  /*1120*/  UIADD3 UR4, UPT, UPT, UR4, 0x2, URZ ;  /* 0x0000000204047890 */ /* 0x000fc6000fffe0ff */
[----:B------:R-:W-:-:S04]  /*1130*/  FFMA.SAT R9, R7, R2, 0.5 ;  /* 0x3f00000007097423 */ /* 0x000fc80000002002 */
[----:B------:R-:W-:-:S04]  /*1140*/  FFMA.RM R9, R9, R6, 12582913 ;  /* 0x4b40000109097423 */ /* 0x000fc80000004006 */
[C---:B------:R-:W-:Y:S01]  /*1150*/  FADD R2, R9.reuse, -12583039 ;  /* 0xcb40007f09027421 */ /* 0x040fe20000000000 */
[----:B------:R-:W-:-:S03]  /*1160*/  SHF.L.U32 R6, R9, 0x17, RZ ;  /* 0x0000001709067819 */ /* 0x000fc600000006ff */
[----:B------:R-:W-:-:S04]  /*1170*/  FFMA R2, R7, 1.4426950216293334961, -R2 ;  /* 0x3fb8aa3b07027823 */ /* 0x000fc80000000802 */
[----:B------:R-:W-:-:S06]  /*1180*/  FFMA R2, R7, 1.925963033500011079e-08, R2 ;  /* 0x32a5706007027823 */ /* 0x000fcc0000000002 */
[----:B------:R-:W0:Y:S02]  /*1190*/  MUFU.EX2 R2, R2 ;  /* 0x0000000200027308 */ /* 0x000e240000000800 */
[----:B0-----:R-:W-:-:S07]  /*11a0*/  FFMA R3, R6, R2, R3 ;  /* 0x0000000206037223 */ /* 0x001fce0000000003 */
.L_x_31:
[----:B------:R-:W0:Y:S02]  /*11b0*/  LDCU UR5, c[0x0][0x394] ;  /* 0x00007280ff0577ac */ /* 0x000e240008000800 */
[----:B0-----:R-:W-:-:S04]  /*11c0*/  ULOP3.LUT UR5, UR5, 0x1, URZ, 0xc0, !UPT ;  /* 0x0000000105057892 */ /* 0x001fc8000f8ec0ff */
[----:B------:R-:W-:-:S09]  /*11d0*/  UISETP.NE.U32.AND UP0, UPT, UR5, 0x1, UPT ;  /* 0x000000010500788c */ /* 0x000fd2000bf05070 */
[----:B------:R-:W-:Y:S05]  /*11e0*/  BRA.U UP0, `(.L_x_24) ;  /* 0x0000000100807547 */ /* 0x000fea000b800000 */
[----:B------:R-:W0:Y:S01]  /*11f0*/  LDC.64 R6, c[0x0][0x380] ;  /* 0x0000e000ff067b82 */ /* 0x000e220000000a00 */
[----:B------:R-:W-:-:S05]  /*1200*/  IADD3 R5, PT, PT, R5, UR4, RZ ;  /* 0x0000000405057c10 */ /* 0x000fca000fffe0ff */
[----:B0-----:R-:W-:-:S06]  /*1210*/  IMAD.WIDE R6, R5, 0x4, R6 ;  /* 0x0000000405067825 */ /* 0x001fcc00078e0206 */
[----:B------:R-:W2:Y:S01]  /*1220*/  LDG.E R7, desc[UR12][R6.64] ;  /* 0x0000000c06077981 */ /* 0x000ea2000c1e1900 */
[----:B------:R-:W-:Y:S01]  /*1230*/  BSSY.RECONVERGENT B0, `(.L_x_34) ;  /* 0x0000011000007945 */ /* 0x000fe20003800200 */
[----:B------:R-:W-:Y:S01]  /*1240*/  HFMA2 R11, -RZ, RZ, 0.96630859375, -0.0022525787353515625 ;  /* 0x3bbb989dff0b7431 */ /* 0x000fe200000001ff */
[----:B--2---:R-:W-:-:S13]  /*1250*/  FSETP.GT.AND P0, PT, R7, R4, PT ;  /* 0x000000040700720b */ /* 0x004fda0003f04000 */
[----:B------:R-:W-:Y:S05]  /*1260*/  @!P0 BRA `(.L_x_35) ;  /* 0x0000000000348947 */ /* 0x000fea0003800000 */
[----:B------:R-:W-:Y:S01]  /*1270*/  MOV R5, 0x3bbb989d ;  /* 0x3bbb989d00057802 */ /* 0x000fe20000000f00 */
[----:B------:R-:W-:Y:S01]  /*1280*/  FADD R2, R4, -R7 ;  /* 0x8000000704027221 */ /* 0x000fe20000000000 */
[----:B------:R-:W-:-:S03]  /*1290*/  MOV R9, 0x437c0000 ;  /* 0x437c000000097802 */ /* 0x000fc60000000f00 */
[----:B------:R-:W-:-:S04]  /*12a0*/  FFMA.SAT R4, R2, R5, 0.5 ;  /* 0x3f00000002047423 */ /* 0x000fc80000002005 */
[----:B------:R-:W-:-:S04]  /*12b0*/  FFMA.RM R4, R4, R9, 12582913 ;  /* 0x4b40000104047423 */ /* 0x000fc80000004009 */
[C---:B------:R-:W-:Y:S01]  /*12c0*/  FADD R5, R4.reuse, -12583039 ;  /* 0xcb40007f04057421 */ /* 0x040fe20000000000 */
[----:B------:R-:W-:-:S03]  /*12d0*/  SHF.L.U32 R4, R4, 0x17, RZ ;  /* 0x0000001704047819 */ /* 0x000fc600000006ff */
[----:B------:R-:W-:-:S04]  /*12e0*/  FFMA R5, R2, 1.4426950216293334961, -R5 ;  /* 0x3fb8aa3b02057823 */ /* 0x000fc80000000805 */
[----:B------:R-:W-:-:S06]  /*12f0*/  FFMA R5, R2, 1.925963033500011079e-08, R5 ;  /* 0x32a5706002057823 */ /* 0x000fcc0000000005 */
[----:B------:R-:W0:Y:S02]  /*1300*/  MUFU.EX2 R5, R5 ;  /* 0x0000000500057308 */ /* 0x000e240000000800 */
[----:B0-----:R-:W-:Y:S01]  /*1310*/  FMUL R2, R4, R5 ;  /* 0x0000000504027220 */ /* 0x001fe20000400000 */
[----:B------:R-:W-:-:S03]  /*1320*/  MOV R4, R7 ;  /* 0x0000000700047202 */ /* 0x000fc60000000f00 */
[----:B------:R-:W-:-:S07]  /*1330*/  FMUL R3, R2, R3 ;  /* 0x0000000302037220 */ /* 0x000fce0000400000 */
.L_x_35:
[----:B------:R-:W-:Y:S05]  /*1340*/  BSYNC.RECONVERGENT B0 ;  /* 0x0000000000007941 */ /* 0x000fea0003800200 */
.L_x_34:
[----:B------:R-:W-:Y:S01]  /*1350*/  FADD R2, -R4, R7 ;  /* 0x0000000704027221 */ /* 0x000fe20000000100 */
[----:B------:R-:W-:-:S03]  /*1360*/  MOV R6, 0x437c0000 ;  /* 0x437c000000067802 */ /* 0x000fc60000000f00 */
[----:B------:R-:W-:-:S04]  /*1370*/  FFMA.SAT R5, R2, R11, 0.5 ;  /* 0x3f00000002057423 */ /* 0x000fc8000000200b */
[----:B------:R-:W-:-:S04]  /*1380*/  FFMA.RM R5, R5, R6, 12582913 ;  /* 0x4b40000105057423 */ /* 0x000fc80000004006 */
[----:B------:R-:W-:-:S04]  /*1390*/  FADD R7, R5, -12583039 ;  /* 0xcb40007f05077421 */ /* 0x000fc80000000000 */
[----:B------:R-:W-:-:S04]  /*13a0*/  FFMA R7, R2, 1.4426950216293334961, -R7 ;  /* 0x3fb8aa3b02077823 */ /* 0x000fc80000000807 */
[----:B------:R-:W-:Y:S01]  /*13b0*/  FFMA R7, R2, 1.925963033500011079e-08, R7 ;  /* 0x32a5706002077823 */ /* 0x000fe20000000007 */
[----:B------:R-:W-:-:S05]  /*13c0*/  SHF.L.U32 R2, R5, 0x17, RZ ;  /* 0x0000001705027819 */ /* 0x000fca00000006ff */
[----:B------:R-:W0:Y:S02]  /*13d0*/  MUFU.EX2 R7, R7 ;  /* 0x0000000700077308 */ /* 0x000e240000000800 */
[----:B0-----:R-:W-:-:S07]  /*13e0*/  FFMA R3, R2, R7, R3 ;  /* 0x0000000702037223 */ /* 0x001fce0000000003 */
.L_x_24:
[----:B------:R-:W0:Y:S02]  /*13f0*/  LDC R7, c[0x0][0x394] ;  /* 0x0000e500ff077b82 */ /* 0x000e240000000800 */
[----:B0-----:R-:W-:-:S13]  /*1400*/  ISETP.GE.AND P0, PT, R7, 0x1, PT ;  /* 0x000000010700780c */ /* 0x001fda0003f06270 */
[----:B------:R-:W-:Y:S05]  /*1410*/  @!P0 EXIT ;  /* 0x000000000000894d */ /* 0x000fea0003800000 */
[C---:B------:R-:W-:Y:S01]  /*1420*/  ISETP.GE.U32.AND P0, PT, R7.reuse, 0x8, PT ;  /* 0x000000080700780c */ /* 0x040fe20003f06070 */
[----:B------:R-:W-:Y:S02]  /*1430*/  HFMA2 R6, -RZ, RZ, 0, 0 ;  /* 0x00000000ff067431 */ /* 0x000fe400000001ff */
[----:B------:R-:W-:Y:S01]  /*1440*/  IMAD R5, R0, R7, RZ ;  /* 0x0000000700057224 */ /* 0x000fe200078e02ff */
[----:B------:R-:W-:-:S09]  /*1450*/  LOP3.LUT R19, R7, 0x7, RZ, 0xc0, !PT ;  /* 0x0000000707137812 */ /* 0x000fd200078ec0ff */
[----:B------:R-:W-:Y:S05]  /*1460*/  @!P0 BRA `(.L_x_36) ;  /* 0x0000000c00888947 */ /* 0x000fea0003800000 */
[----:B------:R-:W0:Y:S01]  /*1470*/  LDCU.128 UR8, c[0x0][0x380] ;  /* 0x00007000ff0877ac */ /* 0x000e220008000c00 */
[----:B------:R-:W-:Y:S02]  /*1480*/  LOP3.LUT R6, R7, 0x7ffffff8, RZ, 0xc0, !PT ;  /* 0x7ffffff807067812 */ /* 0x000fe400078ec0ff */
[----:B------:R-:W-:Y:S02]  /*1490*/  MOV R18, R5 ;  /* 0x0000000500127202 */ /* 0x000fe40000000f00 */
[----:B------:R-:W-:Y:S01]  /*14a0*/  IADD3 R16, PT, PT, -R6, RZ, RZ ;  /* 0x000000ff06107210 */ /* 0x000fe20007ffe1ff */
[----:B0-----:R-:W-:Y:S02]  /*14b0*/  UIADD3 UR6, UP0, UPT, UR8, 0x10, URZ ;  /* 0x0000001008067890 */ /* 0x001fe4000ff1e0ff */
[----:B------:R-:W-:Y:S02]  /*14c0*/  UIADD3 UR4, UP1, UPT, UR10, 0x10, URZ ;  /* 0x000000100a047890 */ /* 0x000fe4000ff3e0ff */
[----:B------:R-:W-:-:S02]  /*14d0*/  UIADD3.X UR7, UPT, UPT, URZ, UR9, URZ, UP0, !UPT ;  /* 0x00000009ff077290 */ /* 0x000fc400087fe4ff */
[----:B------:R-:W-:-:S12]  /*14e0*/  UIADD3.X UR5, UPT, UPT, URZ, UR11, URZ, UP1, !UPT ;  /* 0x0000000bff057290 */ /* 0x000fd80008ffe4ff */
.L_x_53:
[----:B------:R-:W-:Y:S02]  /*14f0*/  MOV R14, UR6 ;  /* 0x00000006000e7c02 */ /* 0x000fe40008000f00 */
[----:B------:R-:W-:-:S03]  /*1500*/  MOV R15, UR7 ;  /* 0x00000007000f7c02 */ /* 0x000fc60008000f00 */
[----:B------:R-:W-:-:S05]  /*1510*/  IMAD.WIDE R14, R18, 0x4, R14 ;  /* 0x00000004120e7825 */ /* 0x000fca00078e020e */
[----:B0-----:R-:W2:Y:S01]  /*1520*/  LDG.E R7, desc[UR12][R14.64+-0x10] ;  /* 0xfffff00c0e077981 */ /* 0x001ea2000c1e1900 */
[----:B------:R-:W-:Y:S01]  /*1530*/  HFMA2 R9, -RZ, RZ, 3.7421875, 0 ;  /* 0x437c0000ff097431 */ /* 0x000fe200000001ff */
[----:B------:R-:W-:Y:S01]  /*1540*/  MOV R0, 0x3bbb989d ;  /* 0x3bbb989d00007802 */ /* 0x000fe20000000f00 */
[----:B------:R-:W0:Y:S01]  /*1550*/  MUFU.RCP R8, R3 ;  /* 0x0000000300087308 */ /* 0x000e220000001000 */
[----:B------:R-:W-:Y:S01]  /*1560*/  MOV R10, UR4 ;  /* 0x00000004000a7c02 */ /* 0x000fe20008000f00 */
[----:B------:R-:W-:Y:S01]  /*1570*/  BSSY.RECONVERGENT B2, `(.L_x_37) ;  /* 0x0000018000027945 */ /* 0x000fe20003800200 */
[----:B------:R-:W-:Y:S02]  /*1580*/  MOV R11, UR5 ;  /* 0x00000005000b7c02 */ /* 0x000fe40008000f00 */
[----:B------:R-:W-:Y:S01]  /*1590*/  IADD3 R16, PT, PT, R16, 0x8, RZ ;  /* 0x0000000810107810 */ /* 0x000fe20007ffe0ff */
[----:B------:R-:W-:-:S03]  /*15a0*/  IMAD.WIDE R10, R18, 0x4, R10 ;  /* 0x00000004120a7825 */ /* 0x000fc600078e020a */
[----:B------:R-:W-:Y:S01]  /*15b0*/  ISETP.NE.AND P2, PT, R16, RZ, PT ;  /* 0x000000ff1000720c */ /* 0x000fe20003f45270 */
[----:B--2---:R-:W-:-:S04]  /*15c0*/  FADD R7, R7, -R4 ;  /* 0x8000000407077221 */ /* 0x004fc80000000000 */
[----:B------:R-:W-:-:S04]  /*15d0*/  FFMA.SAT R0, R7, R0, 0.5 ;  /* 0x3f00000007007423 */ /* 0x000fc80000002000 */
[----:B------:R-:W-:Y:S01]  /*15e0*/  FFMA.RM R0, R0, R9, 12582913 ;  /* 0x4b40000100007423 */ /* 0x000fe20000004009 */
[----:B0-----:R-:W-:-:S03]  /*15f0*/  FFMA R9, R8, -R3, 1 ;  /* 0x3f80000008097423 */ /* 0x001fc60000000803 */
[C---:B------:R-:W-:Y:S01]  /*1600*/  FADD R2, R0.reuse, -12583039 ;  /* 0xcb40007f00027421 */ /* 0x040fe20000000000 */
[----:B------:R-:W-:Y:S01]  /*1610*/  SHF.L.U32 R0, R0, 0x17, RZ ;  /* 0x0000001700007819 */ /* 0x000fe200000006ff */
[----:B------:R-:W-:Y:S02]  /*1620*/  FFMA R9, R8, R9, R8 ;  /* 0x0000000908097223 */ /* 0x000fe40000000008 */
[----:B------:R-:W-:-:S04]  /*1630*/  FFMA R2, R7, 1.4426950216293334961, -R2 ;  /* 0x3fb8aa3b07027823 */ /* 0x000fc80000000802 */
[----:B------:R-:W-:-:S04]  /*1640*/  FFMA R2, R7, 1.925963033500011079e-08, R2 ;  /* 0x32a5706007027823 */ /* 0x000fc80000000002 */
[----:B------:R-:W0:Y:S02]  /*1650*/  MUFU.EX2 R7, R2 ;  /* 0x0000000200077308 */ /* 0x000e240000000800 */
[----:B0-----:R-:W-:-:S06]  /*1660*/  FMUL R0, R0, R7 ;  /* 0x0000000700007220 */ /* 0x001fcc0000400000 */
[----:B------:R-:W0:Y:S01]  /*1670*/  FCHK P0, R0, R3 ;  /* 0x0000000300007302 */ /* 0x000e220000000000 */
[----:B------:R-:W-:-:S04]  /*1680*/  FFMA R8, R0, R9, RZ ;  /* 0x0000000900087223 */ /* 0x000fc800000000ff */
[----:B------:R-:W-:-:S04]  /*1690*/  FFMA R2, R8, -R3, R0 ;  /* 0x8000000308027223 */ /* 0x000fc80000000000 */
[----:B------:R-:W-:Y:S01]  /*16a0*/  FFMA R9, R9, R2, R8 ;  /* 0x0000000209097223 */ /* 0x000fe20000000008 */
[----:B0-----:R-:W-:Y:S06]  /*16b0*/  @!P0 BRA `(.L_x_38) ;  /* 0x00000000000c8947 */ /* 0x001fec0003800000 */
[----:B------:R-:W-:-:S07]  /*16c0*/  MOV R2, 0x16e0 ;  /* 0x000016e000027802 */ /* 0x000fce0000000f00 */
[----:B------:R-:W-:Y:S05]  /*16d0*/  CALL.REL.NOINC `($__internal_1_$__cuda_sm3x_div_rn_noftz_f32_slowpath) ;  /* 0x0000001800447944 */ /* 0x000fea0003c00000 */
[----:B------:R-:W-:-:S07]  /*16e0*/  MOV R9, R7 ;  /* 0x0000000700097202 */ /* 0x000fce0000000f00 */
.L_x_38:
[----:B------:R-:W-:Y:S05]  /*16f0*/  BSYNC.RECONVERGENT B2 ;  /* 0x0000000000027941 */ /* 0x000fea0003800200 */
.L_x_37:
[----:B------:R0:W-:Y:S04]  /*1700*/  STG.E desc[UR12][R10.64+-0x10], R9 ;  /* 0xfffff0090a007986 */ /* 0x0001e8000c10190c */
[----:B------:R-:W2:Y:S01]  /*1710*/  LDG.E R7, desc[UR12][R14.64+-0xc] ;  /* 0xfffff40c0e077981 */ /* 0x000ea2000c1e1900 */
[----:B------:R-:W-:Y:S01]  /*1720*/  HFMA2 R0, -RZ, RZ, 0.96630859375, -0.0022525787353515625 ;  /* 0x3bbb989dff007431 */ /* 0x000fe200000001ff */
[----:B------:R-:W-:Y:S01]  /*1730*/  MOV R13, 0x437c0000 ;  /* 0x437c0000000d7802 */ /* 0x000fe20000000f00 */
[----:B------:R-:W0:Y:S01]  /*1740*/  MUFU.RCP R8, R3 ;  /* 0x0000000300087308 */ /* 0x000e220000001000 */
[----:B------:R-:W-:Y:S01]  /*1750*/  BSSY.RECONVERGENT B2, `(.L_x_39) ;  /* 0x0000014000027945 */ /* 0x000fe20003800200 */
[----:B0-----:R-:W-:Y:S01]  /*1760*/  FFMA R9, R8, -R3, 1 ;  /* 0x3f80000008097423 */ /* 0x001fe20000000803 */
[----:B--2---:R-:W-:-:S04]  /*1770*/  FADD R7, R7, -R4 ;  /* 0x8000000407077221 */ /* 0x004fc80000000000 */
        /* <DEDUP_REMOVED lines=8> */
[----:B------:R-:W-:-:S05]  /*1800*/  FFMA R0, R8, R9, R8 ;  /* 0x0000000908007223 */ /* 0x000fca0000000008 */
[----:B------:R-:W0:Y:S01]  /*1810*/  FCHK P0, R12, R3 ;  /* 0x000000030c007302 */ /* 0x000e220000000000 */
[----:B------:R-:W-:-:S04]  /*1820*/  FFMA R7, R0, R12, RZ ;  /* 0x0000000c00077223 */ /* 0x000fc800000000ff */
[----:B------:R-:W-:-:S04]  /*1830*/  FFMA R8, R7, -R3, R12 ;  /* 0x8000000307087223 */ /* 0x000fc8000000000c */
[----:B------:R-:W-:Y:S01]  /*1840*/  FFMA R7, R0, R8, R7 ;  /* 0x0000000800077223 */ /* 0x000fe20000000007 */
[----:B0-----:R-:W-:Y:S06]  /*1850*/  @!P0 BRA `(.L_x_40) ;  /* 0x00000000000c8947 */ /* 0x001fec0003800000 */
[----:B------:R-:W-:Y:S02]  /*1860*/  MOV R0, R12 ;  /* 0x0000000c00007202 */ /* 0x000fe40000000f00 */
[----:B------:R-:W-:-:S07]  /*1870*/  MOV R2, 0x1890 ;  /* 0x0000189000027802 */ /* 0x000fce0000000f00 */
[----:B------:R-:W-:Y:S05]  /*1880*/  CALL.REL.NOINC `($__internal_1_$__cuda_sm3x_div_rn_noftz_f32_slowpath) ;  /* 0x0000001400d87944 */ /* 0x000fea0003c00000 */
.L_x_40:
[----:B------:R-:W-:Y:S05]  /*1890*/  BSYNC.RECONVERGENT B2 ;  /* 0x0000000000027941 */ /* 0x000fea0003800200 */
.L_x_39:
[----:B------:R0:W-:Y:S04]  /*18a0*/  STG.E desc[UR12][R10.64+-0xc], R7 ;  /* 0xfffff4070a007986 */ /* 0x0001e8000c10190c */
[----:B------:R-:W2:Y:S01]  /*18b0*/  LDG.E R9, desc[UR12][R14.64+-0x8] ;  /* 0xfffff80c0e097981 */ /* 0x000ea2000c1e1900 */
[----:B------:R-:W-:Y:S01]  /*18c0*/  HFMA2 R0, -RZ, RZ, 0.96630859375, -0.0022525787353515625 ;  /* 0x3bbb989dff007431 */ /* 0x000fe200000001ff */
[----:B------:R-:W-:Y:S01]  /*18d0*/  MOV R13, 0x437c0000 ;  /* 0x437c0000000d7802 */ /* 0x000fe20000000f00 */
[----:B------:R-:W1:Y:S01]  /*18e0*/  MUFU.RCP R8, R3 ;  /* 0x0000000300087308 */ /* 0x000e620000001000 */
[----:B------:R-:W-:Y:S01]  /*18f0*/  BSSY.RECONVERGENT B2, `(.L_x_41) ;  /* 0x0000014000027945 */ /* 0x000fe20003800200 */
[----:B--2---:R-:W-:-:S04]  /*1900*/  FADD R9, R9, -R4 ;  /* 0x8000000409097221 */ /* 0x004fc80000000000 */
[----:B------:R-:W-:-:S04]  /*1910*/  FFMA.SAT R0, R9, R0, 0.5 ;  /* 0x3f00000009007423 */ /* 0x000fc80000002000 */
[----:B------:R-:W-:-:S04]  /*1920*/  FFMA.RM R0, R0, R13, 12582913 ;  /* 0x4b40000100007423 */ /* 0x000fc8000000400d */
[C---:B------:R-:W-:Y:S01]  /*1930*/  FADD R2, R0.reuse, -12583039 ;  /* 0xcb40007f00027421 */ /* 0x040fe20000000000 */
[----:B------:R-:W-:-:S03]  /*1940*/  SHF.L.U32 R0, R0, 0x17, RZ ;  /* 0x0000001700007819 */ /* 0x000fc600000006ff */
[----:B------:R-:W-:-:S04]  /*1950*/  FFMA R2, R9, 1.4426950216293334961, -R2 ;  /* 0x3fb8aa3b09027823 */ /* 0x000fc80000000802 */
[----:B------:R-:W-:Y:S01]  /*1960*/  FFMA R2, R9, 1.925963033500011079e-08, R2 ;  /* 0x32a5706009027823 */ /* 0x000fe20000000002 */
[----:B-1----:R-:W-:-:S03]  /*1970*/  FFMA R9, R8, -R3, 1 ;  /* 0x3f80000008097423 */ /* 0x002fc60000000803 */
[----:B0-----:R-:W0:Y:S02]  /*1980*/  MUFU.EX2 R7, R2 ;  /* 0x0000000200077308 */ /* 0x001e240000000800 */
        /* <DEDUP_REMOVED lines=10> */
.L_x_42:
[----:B------:R-:W-:Y:S05]  /*1a30*/  BSYNC.RECONVERGENT B2 ;  /* 0x0000000000027941 */ /* 0x000fea0003800200 */
.L_x_41:
        /* <DEDUP_REMOVED lines=25> */
.L_x_44:
[----:B------:R-:W-:Y:S05]  /*1bd0*/  BSYNC.RECONVERGENT B2 ;  /* 0x0000000000027941 */ /* 0x000fea0003800200 */
.L_x_43:
        /* <DEDUP_REMOVED lines=25> */
.L_x_46:
[----:B------:R-:W-:Y:S05]  /*1d70*/  BSYNC.RECONVERGENT B2 ;  /* 0x0000000000027941 */ /* 0x000fea0003800200 */
.L_x_45:
        /* <DEDUP_REMOVED lines=25> */
.L_x_48:
[----:B------:R-:W-:Y:S05]  /*1f10*/  BSYNC.RECONVERGENT B2 ;  /* 0x0000000000027941 */ /* 0x000fea0003800200 */
.L_x_47:
        /* <DEDUP_REMOVED lines=25> */
.L_x_50:
[----:B------:R-:W-:Y:S05]  /*20b0*/  BSYNC.RECONVERGENT B2 ;  /* 0x0000000000027941 */ /* 0x000fea0003800200 */
.L_x_49:
        /* <DEDUP_REMOVED lines=13> */
[----:B------:R-:W-:Y:S01]  /*2190*/  FFMA R9, R0, 1.925963033500011079e-08, R9 ;  /* 0x32a5706000097823 */ /* 0x000fe20000000009 */
[----:B------:R-:W-:-:S05]  /*21a0*/  FFMA R0, R8, R7, R8 ;  /* 0x0000000708007223 */ /* 0x000fca0000000008 */
[----:B------:R-:W0:Y:S02]  /*21b0*/  MUFU.EX2 R9, R9 ;  /* 0x0000000900097308 */ /* 0x000e240000000800 */
[----:B0-----:R-:W-:-:S06]  /*21c0*/  FMUL R13, R2, R9 ;  /* 0x00000009020d7220 */ /* 0x001fcc0000400000 */
        /* <DEDUP_REMOVED lines=8> */
.L_x_52:
[----:B------:R-:W-:Y:S05]  /*2250*/  BSYNC.RECONVERGENT B2 ;  /* 0x0000000000027941 */ /* 0x000fea0003800200 */
.L_x_51:
[----:B------:R0:W-:Y:S01]  /*2260*/  STG.E desc[UR12][R10.64+0xc], R7 ;  /* 0x00000c070a007986 */ /* 0x0001e2000c10190c */
[----:B------:R-:W-:Y:S01]  /*2270*/  IADD3 R18, PT, PT, R18, 0x8, RZ ;  /* 0x0000000812127810 */ /* 0x000fe20007ffe0ff */
[----:B------:R-:W-:Y:S06]  /*2280*/  @P2 BRA `(.L_x_53) ;  /* 0xfffffff000982947 */ /* 0x000fec000383ffff */
.L_x_36:
[----:B------:R-:W-:-:S13]  /*2290*/  ISETP.NE.AND P0, PT, R19, RZ, PT ;  /* 0x000000ff1300720c */ /* 0x000fda0003f05270 */
[----:B------:R-:W-:Y:S05]  /*22a0*/  @!P0 EXIT ;  /* 0x000000000000894d */ /* 0x000fea0003800000 */
[----:B------:R-:W1:Y:S01]  /*22b0*/  LDCU UR4, c[0x0][0x394] ;  /* 0x00007280ff0477ac */ /* 0x000e620008000800 */
[----:B------:R-:W-:Y:S01]  /*22c0*/  ISETP.GE.U32.AND P0, PT, R19, 0x4, PT ;  /* 0x000000041300780c */ /* 0x000fe20003f06070 */
[----:B-1----:R-:W-:-:S12]  /*22d0*/  ULOP3.LUT UR4, UR4, 0x3, URZ, 0xc0, !UPT ;  /* 0x0000000304047892 */ /* 0x002fd8000f8ec0ff */
[----:B------:R-:W-:Y:S05]  /*22e0*/  @!P0 BRA `(.L_x_54) ;  /* 0x0000000400b88947 */ /* 0x000fea0003800000 */
[----:B------:R-:W1:Y:S01]  /*22f0*/  LDC.64 R14, c[0x0][0x380] ;  /* 0x0000e000ff0e7b82 */ /* 0x000e620000000a00 */
[----:B0-----:R-:W-:-:S05]  /*2300*/  IADD3 R10, PT, PT, R5, R6, RZ ;  /* 0x00000006050a7210 */ /* 0x001fca0007ffe0ff */
[----:B-1----:R-:W-:-:S05]  /*2310*/  IMAD.WIDE R14, R10, 0x4, R14 ;  /* 0x000000040a0e7825 */ /* 0x002fca00078e020e */
[----:B------:R-:W2:Y:S01]  /*2320*/  LDG.E R7, desc[UR12][R14.64] ;  /* 0x0000000c0e077981 */ /* 0x000ea2000c1e1900 */
[----:B------:R-:W-:Y:S01]  /*2330*/  HFMA2 R0, -RZ, RZ, 0.96630859375, -0.0022525787353515625 ;  /* 0x3bbb989dff007431 */ /* 0x000fe200000001ff */
[----:B------:R-:W-:Y:S01]  /*2340*/  MOV R9, 0x437c0000 ;  /* 0x437c000000097802 */ /* 0x000fe20000000f00 */
[----:B------:R-:W0:Y:S01]  /*2350*/  MUFU.RCP R8, R3 ;  /* 0x0000000300087308 */ /* 0x000e220000001000 */
[----:B------:R-:W-:Y:S01]  /*2360*/  BSSY.RECONVERGENT B2, `(.L_x_55) ;  /* 0x0000014000027945 */ /* 0x000fe20003800200 */
[----:B--2---:R-:W-:-:S04]  /*2370*/  FADD R7, R7, -R4 ;  /* 0x8000000407077221 */ /* 0x004fc80000000000 */
[----:B------:R-:W-:-:S04]  /*2380*/  FFMA.SAT R0, R7, R0, 0.5 ;  /* 0x3f00000007007423 */ /* 0x000fc80000002000 */
[----:B------:R-:W-:Y:S01]  /*2390*/  FFMA.RM R0, R0, R9, 12582913 ;  /* 0x4b40000100007423 */ /* 0x000fe20000004009 */
[----:B0-----:R-:W-:-:S03]  /*23a0*/  FFMA R9, R8, -R3, 1 ;  /* 0x3f80000008097423 */ /* 0x001fc60000000803 */
        /* <DEDUP_REMOVED lines=15> */
.L_x_56:
[----:B------:R-:W-:Y:S05]  /*24a0*/  BSYNC.RECONVERGENT B2 ;  /* 0x0000000000027941 */ /* 0x000fea0003800200 */
.L_x_55:
[----:B------:R-:W0:Y:S02]  /*24b0*/  LDC.64 R8, c[0x0][0x388] ;  /* 0x0000e200ff087b82 */ /* 0x000e240000000a00 */
[----:B0-----:R-:W-:-:S05]  /*24c0*/  IMAD.WIDE R10, R10, 0x4, R8 ;  /* 0x000000040a0a7825 */ /* 0x001fca00078e0208 */
        /* <DEDUP_REMOVED lines=25> */
.L_x_58:
[----:B------:R-:W-:Y:S05]  /*2660*/  BSYNC.RECONVERGENT B2 ;  /* 0x0000000000027941 */ /* 0x000fea0003800200 */
.L_x_57:
        /* <DEDUP_REMOVED lines=25> */
.L_x_60:
[----:B------:R-:W-:Y:S05]  /*2800*/  BSYNC.RECONVERGENT B2 ;  /* 0x0000000000027941 */ /* 0x000fea0003800200 */
.L_x_59:
        /* <DEDUP_REMOVED lines=25> */
.L_x_62:
[----:B------:R-:W-:Y:S05]  /*29a0*/  BSYNC.RECONVERGENT B2 ;  /* 0x0000000000027941 */ /* 0x000fea0003800200 */
.L_x_61:
[----:B------:R1:W-:Y:S01]  /*29b0*/  STG.E desc[UR12][R10.64+0xc], R7 ;  /* 0x00000c070a007986 */ /* 0x0003e2000c10190c */
[----:B------:R-:W-:-:S07]  /*29c0*/  IADD3 R6, PT, PT, R6, 0x4, RZ ;  /* 0x0000000406067810 */ /* 0x000fce0007ffe0ff */
.L_x_54:
[----:B------:R-:W-:-:S13]  /*29d0*/  ISETP.NE.AND P0, PT, RZ, UR4, PT ;  /* 0x00000004ff007c0c */ /* 0x000fda000bf05270 */
[----:B------:R-:W-:Y:S05]  /*29e0*/  @!P0 EXIT ;  /* 0x000000000000894d */ /* 0x000fea0003800000 */
[----:B------:R-:W-:-:S09]  /*29f0*/  UISETP.NE.AND UP0, UPT, UR4, 0x1, UPT ;  /* 0x000000010400788c */ /* 0x000fd2000bf05270 */
[----:B------:R-:W-:Y:S05]  /*2a00*/  BRA.U !UP0, `(.L_x_63) ;  /* 0x0000000108e87547 */ /* 0x000fea000b800000 */
[----:B------:R-:W2:Y:S01]  /*2a10*/  LDC.64 R14, c[0x0][0x380] ;  /* 0x0000e000ff0e7b82 */ /* 0x000ea20000000a00 */
[----:B01----:R-:W-:-:S05]  /*2a20*/  IADD3 R10, PT, PT, R5, R6, RZ ;  /* 0x00000006050a7210 */ /* 0x003fca0007ffe0ff */
[----:B--2---:R-:W-:-:S05]  /*2a30*/  IMAD.WIDE R14, R10, 0x4, R14 ;  /* 0x000000040a0e7825 */ /* 0x004fca00078e020e */
        /* <DEDUP_REMOVED lines=24> */
.L_x_65:
[----:B------:R-:W-:Y:S05]  /*2bc0*/  BSYNC.RECONVERGENT B2 ;  /* 0x0000000000027941 */ /* 0x000fea0003800200 */
.L_x_64:
[----:B------:R-:W0:Y:S02]  /*2bd0*/  LDC.64 R8, c[0x0][0x388] ;  /* 0x0000e200ff087b82 */ /* 0x000e240000000a00 */
[----:B0-----:R-:W-:-:S05]  /*2be0*/  IMAD.WIDE R10, R10, 0x4, R8 ;  /* 0x000000040a0a7825 */ /* 0x001fca00078e0208 */
        /* <DEDUP_REMOVED lines=25> */
.L_x_67:
[----:B------:R-:W-:Y:S05]  /*2d80*/  BSYNC.RECONVERGENT B2 ;  /* 0x0000000000027941 */ /* 0x000fea0003800200 */
.L_x_66:
[----:B------:R2:W-:Y:S01]  /*2d90*/  STG.E desc[UR12][R10.64+0x4], R7 ;  /* 0x000004070a007986 */ /* 0x0005e2000c10190c */
[----:B------:R-:W-:-:S07]  /*2da0*/  IADD3 R6, PT, PT, R6, 0x2, RZ ;  /* 0x0000000206067810 */ /* 0x000fce0007ffe0ff */
.L_x_63:
[----:B------:R-:W3:Y:S02]  /*2db0*/  LDC R0, c[0x0][0x394] ;  /* 0x0000e500ff007b82 */ /* 0x000ee40000000800 */
[----:B---3--:R-:W-:-:S04]  /*2dc0*/  LOP3.LUT R0, R0, 0x1, RZ, 0xc0, !PT ;  /* 0x0000000100007812 */ /* 0x008fc800078ec0ff */
[----:B------:R-:W-:-:S13]  /*2dd0*/  ISETP.NE.U32.AND P0, PT, R0, 0x1, PT ;  /* 0x000000010000780c */ /* 0x000fda0003f05070 */
[----:B------:R-:W-:Y:S05]  /*2de0*/  @P0 EXIT ;  /* 0x000000000000094d */ /* 0x000fea0003800000 */
[----:B------:R-:W0:Y:S01]  /*2df0*/  LDC.64 R8, c[0x0][0x380] ;  /* 0x0000e000ff087b82 */ /* 0x000e220000000a00 */
[----:B------:R-:W-:-:S05]  /*2e00*/  IADD3 R5, PT, PT, R5, R6, RZ ;  /* 0x0000000605057210 */ /* 0x000fca0007ffe0ff */
[----:B012---:R-:W-:-:S06]  /*2e10*/  IMAD.WIDE R6, R5, 0x4, R8 ;  /* 0x0000000405067825 */ /* 0x007fcc00078e0208 */
[----:B------:R-:W2:Y:S01]  /*2e20*/  LDG.E R7, desc[UR12][R6.64] ;  /* 0x0000000c06077981 */ /* 0x000ea2000c1e1900 */
[----:B------:R-:W-:Y:S01]  /*2e30*/  HFMA2 R9, -RZ, RZ, 0.96630859375, -0.0022525787353515625 ;  /* 0x3bbb989dff097431 */ /* 0x000fe200000001ff */
[----:B------:R-:W-:Y:S01]  /*2e40*/  MOV R11, 0x437c0000 ;  /* 0x437c0000000b7802 */ /* 0x000fe20000000f00 */
[----:B------:R-:W0:Y:S01]  /*2e50*/  MUFU.RCP R2, R3 ;  /* 0x0000000300027308 */ /* 0x000e220000001000 */
[----:B------:R-:W-:Y:S01]  /*2e60*/  BSSY.RECONVERGENT B2, `(.L_x_68) ;  /* 0x0000014000027945 */ /* 0x000fe20003800200 */
[----:B--2---:R-:W-:Y:S01]  /*2e70*/  FADD R4, R7, -R4 ;  /* 0x8000000407047221 */ /* 0x004fe20000000000 */
[----:B0-----:R-:W-:-:S03]  /*2e80*/  FFMA R7, R2, -R3, 1 ;  /* 0x3f80000002077423 */ /* 0x001fc60000000803 */
        /* <DEDUP_REMOVED lines=17> */
.L_x_69:
[----:B------:R-:W-:Y:S05]  /*2fa0*/  BSYNC.RECONVERGENT B2 ;  /* 0x0000000000027941 */ /* 0x000fea0003800200 */
.L_x_68:
[----:B------:R-:W0:Y:S02]  /*2fb0*/  LDC.64 R2, c[0x0][0x388] ;  /* 0x0000e200ff027b82 */ /* 0x000e240000000a00 */
[----:B0-----:R-:W-:-:S05]  /*2fc0*/  IMAD.WIDE R2, R5, 0x4, R2 ;  /* 0x0000000405027825 */ /* 0x001fca00078e0202 */
[----:B------:R-:W-:Y:S01]  /*2fd0*/  STG.E desc[UR12][R2.64], R7 ;  /* 0x0000000702007986 */ /* 0x000fe2000c10190c */
[----:B------:R-:W-:Y:S05]  /*2fe0*/  EXIT ;  /* 0x000000000000794d */ /* 0x000fea0003800000 */
        .weak           $__internal_1_$__cuda_sm3x_div_rn_noftz_f32_slowpath
        .type           $__internal_1_$__cuda_sm3x_div_rn_noftz_f32_slowpath,@function
        .size           $__internal_1_$__cuda_sm3x_div_rn_noftz_f32_slowpath,(.L_x_140 - $__internal_1_$__cuda_sm3x_div_rn_noftz_f32_slowpath)
$__internal_1_$__cuda_sm3x_div_rn_noftz_f32_slowpath:
[----:B------:R-:W-:Y:S01]  /*2ff0*/  SHF.R.U32.HI R7, RZ, 0x17, R3 ;  /* 0x00000017ff077819 */ /* 0x000fe20000011603 */
[----:B------:R-:W-:Y:S01]  /*3000*/  BSSY.RECONVERGENT B0, `(.L_x_70) ;  /* 0x0000063000007945 */ /* 0x000fe20003800200 */
[----:B------:R-:W-:Y:S02]  /*3010*/  SHF.R.U32.HI R9, RZ, 0x17, R0 ;  /* 0x00000017ff097819 */ /* 0x000fe40000011600 */
[----:B------:R-:W-:Y:S02]  /*3020*/  LOP3.LUT R7, R7, 0xff, RZ, 0xc0, !PT ;  /* 0x000000ff07077812 */ /* 0x000fe400078ec0ff */
[----:B------:R-:W-:Y:S02]  /*3030*/  LOP3.LUT R9, R9, 0xff, RZ, 0xc0, !PT ;  /* 0x000000ff09097812 */ /* 0x000fe400078ec0ff */
[----:B------:R-:W-:Y:S02]  /*3040*/  IADD3 R12, PT, PT, R7, -0x1, RZ ;  /* 0xffffffff070c7810 */ /* 0x000fe40007ffe0ff */
[----:B------:R-:W-:-:S02]  /*3050*/  IADD3 R13, PT, PT, R9, -0x1, RZ ;  /* 0xffffffff090d7810 */ /* 0x000fc40007ffe0ff */
[----:B------:R-:W-:Y:S02]  /*3060*/  ISETP.GT.U32.AND P0, PT, R12, 0xfd, PT ;  /* 0x000000fd0c00780c */ /* 0x000fe40003f04070 */
[----:B------:R-:W-:Y:S02]  /*3070*/  MOV R17, R3 ;  /* 0x0000000300117202 */ /* 0x000fe40000000f00 */
        /* <DEDUP_REMOVED lines=21> */
[----:B------:R-:W-:Y:S01]  /*31d0*/  @P0 MOV R8, RZ ;  /* 0x000000ff00080202 */ /* 0x000fe20000000f00 */
[----:B------:R-:W-:Y:S01]  /*31e0*/  @!P0 FFMA R0, R0, 1.84467440737095516160e+19, RZ ;  /* 0x5f80000000008823 */ /* 0x000fe200000000ff */
[----:B------:R-:W-:Y:S01]  /*31f0*/  @!P0 MOV R8, 0xffffffc0 ;  /* 0xffffffc000088802 */ /* 0x000fe20000000f00 */
[----:B------:R-:W-:-:S03]  /*3200*/  @!P1 FFMA R17, R3, 1.84467440737095516160e+19, RZ ;  /* 0x5f80000003119823 */ /* 0x000fc600000000ff */
[----:B------:R-:W-:-:S07]  /*3210*/  @!P1 IADD3 R8, PT, PT, R8, 0x40, RZ ;  /* 0x0000004008089810 */ /* 0x000fce0007ffe0ff */
.L_x_71:
[----:B------:R-:W-:Y:S01]  /*3220*/  LEA R12, R7, 0xc0800000, 0x17 ;  /* 0xc0800000070c7811 */ /* 0x000fe200078eb8ff */
[----:B------:R-:W-:Y:S01]  /*3230*/  BSSY.RECONVERGENT B1, `(.L_x_76) ;  /* 0x0000036000017945 */ /* 0x000fe20003800200 */
[----:B------:R-:W-:Y:S02]  /*3240*/  IADD3 R9, PT, PT, R9, -0x7f, RZ ;  /* 0xffffff8109097810 */ /* 0x000fe40007ffe0ff */
[----:B------:R-:W-:-:S03]  /*3250*/  IADD3 R21, PT, PT, -R12, R17, RZ ;  /* 0x000000110c157210 */ /* 0x000fc60007ffe1ff */
[----:B------:R-:W-:Y:S01]  /*3260*/  IMAD R0, R9, -0x800000, R0 ;  /* 0xff80000009007824 */ /* 0x000fe200078e0200 */
[----:B------:R-:W0:Y:S01]  /*3270*/  MUFU.RCP R12, R21 ;  /* 0x00000015000c7308 */ /* 0x000e220000001000 */
[----:B------:R-:W-:Y:S01]  /*3280*/  FADD.FTZ R13, -R21, -RZ ;  /* 0x800000ff150d7221 */ /* 0x000fe20000010100 */
        /* <DEDUP_REMOVED lines=10> */
[----:B------:R-:W-:-:S04]  /*3330*/  LOP3.LUT R8, R7, 0xff, RZ, 0xc0, !PT ;  /* 0x000000ff07087812 */ /* 0x000fc800078ec0ff */
[----:B------:R-:W-:-:S04]  /*3340*/  IADD3 R7, PT, PT, R8, R9, RZ ;  /* 0x0000000908077210 */ /* 0x000fc80007ffe0ff */
        /* <DEDUP_REMOVED lines=11> */
[CCC-:B------:R-:W-:Y:S01]  /*3400*/  FFMA.RP R9, R17.reuse, R13.reuse, R20.reuse ;  /* 0x0000000d11097223 */ /* 0x1c0fe20000008014 */
[----:B------:R-:W-:Y:S01]  /*3410*/  FFMA.RM R20, R17, R13, R20 ;  /* 0x0000000d11147223 */ /* 0x000fe20000004014 */
[C---:B------:R-:W-:Y:S02]  /*3420*/  IADD3 R12, PT, PT, R7.reuse, 0x20, RZ ;  /* 0x00000020070c7810 */ /* 0x040fe40007ffe0ff */
[----:B------:R-:W-:Y:S02]  /*3430*/  LOP3.LUT R8, R8, 0x7fffff, RZ, 0xc0, !PT ;  /* 0x007fffff08087812 */ /* 0x000fe400078ec0ff */
[C---:B------:R-:W-:Y:S02]  /*3440*/  ISETP.NE.AND P3, PT, R7.reuse, RZ, PT ;  /* 0x000000ff0700720c */ /* 0x040fe40003f65270 */
[----:B------:R-:W-:Y:S02]  /*3450*/  LOP3.LUT R13, R8, 0x800000, RZ, 0xfc, !PT ;  /* 0x00800000080d7812 */ /* 0x000fe400078efcff */
[----:B------:R-:W-:-:S02]  /*3460*/  ISETP.NE.AND P1, PT, R7, RZ, PT ;  /* 0x000000ff0700720c */ /* 0x000fc40003f25270 */
        /* <DEDUP_REMOVED lines=10> */
[----:B------:R-:W-:-:S04]  /*3510*/  LOP3.LUT R7, R7, R8, RZ, 0xc0, !PT ;  /* 0x0000000807077212 */ /* 0x000fc800078ec0ff */
[----:B------:R-:W-:-:S04]  /*3520*/  IADD3 R7, PT, PT, R12, R7, RZ ;  /* 0x000000070c077210 */ /* 0x000fc80007ffe0ff */
[----:B------:R-:W-:Y:S01]  /*3530*/  LOP3.LUT R0, R7, R0, RZ, 0xfc, !PT ;  /* 0x0000000007007212 */ /* 0x000fe200078efcff */
[----:B------:R-:W-:Y:S06]  /*3540*/  BRA `(.L_x_79) ;  /* 0x0000000000107947 */ /* 0x000fec0003800000 */
.L_x_78:
[----:B------:R-:W-:-:S04]  /*3550*/  LOP3.LUT R0, R0, 0x80000000, RZ, 0xc0, !PT ;  /* 0x8000000000007812 */ /* 0x000fc800078ec0ff */
[----:B------:R-:W-:Y:S01]  /*3560*/  LOP3.LUT R0, R0, 0x7f800000, RZ, 0xfc, !PT ;  /* 0x7f80000000007812 */ /* 0x000fe200078efcff */
[----:B------:R-:W-:Y:S06]  /*3570*/  BRA `(.L_x_79) ;  /* 0x0000000000047947 */ /* 0x000fec0003800000 */
.L_x_77:
[----:B------:R-:W-:-:S07]  /*3580*/  LEA R0, R9, R0, 0x17 ;  /* 0x0000000009007211 */ /* 0x000fce00078eb8ff */
.L_x_79:
[----:B------:R-:W-:Y:S05]  /*3590*/  BSYNC.RECONVERGENT B1 ;  /* 0x0000000000017941 */ /* 0x000fea0003800200 */
.L_x_76:
[----:B------:R-:W-:Y:S05]  /*35a0*/  BRA `(.L_x_80) ;  /* 0x0000000000207947 */ /* 0x000fea0003800000 */
.L_x_75:
[----:B------:R-:W-:-:S04]  /*35b0*/  LOP3.LUT R0, R17, 0x80000000, R0, 0x48, !PT ;  /* 0x8000000011007812 */ /* 0x000fc800078e4800 */
[----:B------:R-:W-:Y:S01]  /*35c0*/  LOP3.LUT R0, R0, 0x7f800000, RZ, 0xfc, !PT ;  /* 0x7f80000000007812 */ /* 0x000fe200078efcff */
[----:B------:R-:W-:Y:S06]  /*35d0*/  BRA `(.L_x_80) ;  /* 0x0000000000147947 */ /* 0x000fec0003800000 */
.L_x_74:
[----:B------:R-:W-:Y:S01]  /*35e0*/  LOP3.LUT R0, R17, 0x80000000, R0, 0x48, !PT ;  /* 0x8000000011007812 */ /* 0x000fe200078e4800 */
[----:B------:R-:W-:Y:S06]  /*35f0*/  BRA `(.L_x_80) ;  /* 0x00000000000c7947 */ /* 0x000fec0003800000 */
.L_x_73:
[----:B------:R-:W0:Y:S01]  /*3600*/  MUFU.RSQ R0, -QNAN ;  /* 0xffc0000000007908 */ /* 0x000e220000001400 */
[----:B------:R-:W-:Y:S05]  /*3610*/  BRA `(.L_x_80) ;  /* 0x0000000000047947 */ /* 0x000fea0003800000 */
.L_x_72:
[----:B------:R-:W-:-:S07]  /*3620*/  FADD.FTZ R0, R0, R3 ;  /* 0x0000000300007221 */ /* 0x000fce0000010000 */
.L_x_80:
[----:B------:R-:W-:Y:S05]  /*3630*/  BSYNC.RECONVERGENT B0 ;  /* 0x0000000000007941 */ /* 0x000fea0003800200 */
.L_x_70:
[----:B------:R-:W-:Y:S01]  /*3640*/  HFMA2 R9, -RZ, RZ, 0, 0 ;  /* 0x00000000ff097431 */ /* 0x000fe200000001ff */
[----:B------:R-:W-:Y:S02]  /*3650*/  MOV R8, R2 ;  /* 0x0000000200087202 */ /* 0x000fe40000000f00 */
[----:B0-----:R-:W-:Y:S02]  /*3660*/  MOV R7, R0 ;  /* 0x0000000000077202 */ /* 0x001fe40000000f00 */
[----:B------:R-:W-:Y:S05]  /*3670*/  RET.REL.NODEC R8 `(_Z17softmax_kernel_v2PKfPfii) ;  /* 0xffffffc808607950 */ /* 0x000fea0003c3ffff */
.L_x_81:
        /* <DEDUP_REMOVED lines=16> */
.L_x_140:


//--------------------- .text._Z17softmax_kernel_v1PKfPfii --------------------------
	.section	.text._Z17softmax_kernel_v1PKfPfii,"ax",@progbits
	.align	128
        .global         _Z17softmax_kernel_v1PKfPfii
        .type           _Z17softmax_kernel_v1PKfPfii,@function
        .size           _Z17softmax_kernel_v1PKfPfii,(.L_x_141 - _Z17softmax_kernel_v1PKfPfii)
        .other          _Z17softmax_kernel_v1PKfPfii,@"STO_CUDA_ENTRY STV_DEFAULT"
_Z17softmax_kernel_v1PKfPfii:
.text._Z17softmax_kernel_v1PKfPfii:
        /* <DEDUP_REMOVED lines=9> */
[----:B------:R-:W-:Y:S01]  /*0090*/  MOV R4, 0xff800000 ;  /* 0xff80000000047802 */ /* 0x000fe20000000f00 */
[----:B------:R-:W1:Y:S01]  /*00a0*/  LDCU.64 UR10, c[0x0][0x358] ;  /* 0x00006b00ff0a77ac */ /* 0x000e620008000a00 */
[----:B0-----:R-:W-:-:S09]  /*00b0*/  UISETP.GE.AND UP0, UPT, UR5, 0x1, UPT ;  /* 0x000000010500788c */ /* 0x001fd2000bf06270 */
[----:B-1----:R-:W-:Y:S05]  /*00c0*/  BRA.U !UP0, `(.L_x_82) ;  /* 0x0000000508747547 */ /* 0x002fea000b800000 */
[----:B------:R-:W-:Y:S02]  /*00d0*/  UISETP.GE.U32.AND UP1, UPT, UR5, 0x10, UPT ;  /* 0x000000100500788c */ /* 0x000fe4000bf26070 */
[----:B------:R-:W-:Y:S01]  /*00e0*/  IMAD R0, R5, UR5, RZ ;  /* 0x0000000505007c24 */ /* 0x000fe2000f8e02ff */
[----:B------:R-:W-:Y:S01]  /*00f0*/  ULOP3.LUT UR8, UR5, 0xf, URZ, 0xc0, !UPT ;  /* 0x0000000f05087892 */ /* 0x000fe2000f8ec0ff */
[----:B------:R-:W-:Y:S01]  /*0100*/  MOV R4, 0xff800000 ;  /* 0xff80000000047802 */ /* 0x000fe20000000f00 */
[----:B------:R-:W-:Y:S02]  /*0110*/  UMOV UR4, URZ ;  /* 0x000000ff00047c82 */ /* 0x000fe40008000000 */
[----:B------:R-:W-:Y:S02]  /*0120*/  UISETP.NE.AND UP0, UPT, UR8, URZ, UPT ;  /* 0x000000ff0800728c */ /* 0x000fe4000bf05270 */
[----:B------:R-:W-:Y:S09]  /*0130*/  BRA.U !UP1, `(.L_x_83) ;  /* 0x0000000109987547 */ /* 0x000ff2000b800000 */
[----:B------:R-:W0:Y:S01]  /*0140*/  LDCU.64 UR6, c[0x0][0x380] ;  /* 0x00007000ff0677ac */ /* 0x000e220008000a00 */
[----:B------:R-:W-:Y:S02]  /*0150*/  MOV R4, 0xff800000 ;  /* 0xff80000000047802 */ /* 0x000fe40000000f00 */
[----:B------:R-:W-:Y:S01]  /*0160*/  MOV R6, R0 ;  /* 0x0000000000067202 */ /* 0x000fe20000000f00 */
[----:B------:R-:W-:-:S04]  /*0170*/  ULOP3.LUT UR4, UR5, 0x7ffffff0, URZ, 0xc0, !UPT ;  /* 0x7ffffff005047892 */ /* 0x000fc8000f8ec0ff */
[----:B------:R-:W-:Y:S02]  /*0180*/  UIADD3 UR9, UPT, UPT, -UR4, URZ, URZ ;  /* 0x000000ff04097290 */ /* 0x000fe4000fffe1ff */
[----:B0-----:R-:W-:-:S04]  /*0190*/  UIADD3 UR5, UP1, UPT, UR6, 0x20, URZ ;  /* 0x0000002006057890 */ /* 0x001fc8000ff3e0ff */
[----:B------:R-:W-:-:S12]  /*01a0*/  UIADD3.X UR6, UPT, UPT, URZ, UR7, URZ, UP1, !UPT ;  /* 0x00000007ff067290 */ /* 0x000fd80008ffe4ff */
.L_x_84:
[----:B------:R-:W-:Y:S02]  /*01b0*/  MOV R2, UR5 ;  /* 0x0000000500027c02 */ /* 0x000fe40008000f00 */
[----:B------:R-:W-:-:S03]  /*01c0*/  MOV R3, UR6 ;  /* 0x0000000600037c02 */ /* 0x000fc60008000f00 */
[----:B------:R-:W-:-:S05]  /*01d0*/  IMAD.WIDE R2, R6, 0x4, R2 ;  /* 0x0000000406027825 */ /* 0x000fca00078e0202 */
[----:B------:R-:W2:Y:S04]  /*01e0*/  LDG.E R7, desc[UR10][R2.64+-0x20] ;  /* 0xffffe00a02077981 */ /* 0x000ea8000c1e1900 */
[----:B------:R-:W2:Y:S04]  /*01f0*/  LDG.E R8, desc[UR10][R2.64+-0x1c] ;  /* 0xffffe40a02087981 */ /* 0x000ea8000c1e1900 */
[----:B------:R-:W3:Y:S04]  /*0200*/  LDG.E R10, desc[UR10][R2.64+-0x18] ;  /* 0xffffe80a020a7981 */ /* 0x000ee8000c1e1900 */
[----:B------:R-:W3:Y:S04]  /*0210*/  LDG.E R9, desc[UR10][R2.64+-0x14] ;  /* 0xffffec0a02097981 */ /* 0x000ee8000c1e1900 */
[----:B------:R-:W4:Y:S04]  /*0220*/  LDG.E R12, desc[UR10][R2.64+-0x10] ;  /* 0xfffff00a020c7981 */ /* 0x000f28000c1e1900 */
[----:B------:R-:W4:Y:S04]  /*0230*/  LDG.E R11, desc[UR10][R2.64+-0xc] ;  /* 0xfffff40a020b7981 */ /* 0x000f28000c1e1900 */
[----:B------:R-:W5:Y:S04]  /*0240*/  LDG.E R14, desc[UR10][R2.64+-0x8] ;  /* 0xfffff80a020e7981 */ /* 0x000f68000c1e1900 */
        /* <DEDUP_REMOVED lines=8> */
[----:B------:R-:W5:Y:S01]  /*02d0*/  LDG.E R21, desc[UR10][R2.64+0x1c] ;  /* 0x00001c0a02157981 */ /* 0x000f62000c1e1900 */
[----:B------:R-:W-:Y:S01]  /*02e0*/  UIADD3 UR9, UPT, UPT, UR9, 0x10, URZ ;  /* 0x0000001009097890 */ /* 0x000fe2000fffe0ff */
[----:B------:R-:W-:-:S03]  /*02f0*/  IADD3 R6, PT, PT, R6, 0x10, RZ ;  /* 0x0000001006067810 */ /* 0x000fc60007ffe0ff */
[----:B------:R-:W-:Y:S01]  /*0300*/  UISETP.NE.AND UP1, UPT, UR9, URZ, UPT ;  /* 0x000000ff0900728c */ /* 0x000fe2000bf25270 */
[----:B--2---:R-:W-:-:S04]  /*0310*/  FMNMX3 R7, R4, R7, R8, !PT ;  /* 0x0000000704077276 */ /* 0x004fc80007800008 */
[----:B---3--:R-:W-:-:S04]  /*0320*/  FMNMX3 R7, R7, R10, R9, !PT ;  /* 0x0000000a07077276 */ /* 0x008fc80007800009 */
[----:B----4-:R-:W-:-:S04]  /*0330*/  FMNMX3 R7, R7, R12, R11, !PT ;  /* 0x0000000c07077276 */ /* 0x010fc8000780000b */
[----:B-----5:R-:W-:-:S04]  /*0340*/  FMNMX3 R7, R7, R14, R13, !PT ;  /* 0x0000000e07077276 */ /* 0x020fc8000780000d */
[----:B------:R-:W-:-:S04]  /*0350*/  FMNMX3 R7, R7, R16, R15, !PT ;  /* 0x0000001007077276 */ /* 0x000fc8000780000f */
[----:B------:R-:W-:-:S04]  /*0360*/  FMNMX3 R7, R7, R18, R17, !PT ;  /* 0x0000001207077276 */ /* 0x000fc80007800011 */
[----:B------:R-:W-:-:S04]  /*0370*/  FMNMX3 R7, R7, R20, R19, !PT ;  /* 0x0000001407077276 */ /* 0x000fc80007800013 */
[----:B------:R-:W-:Y:S01]  /*0380*/  FMNMX3 R4, R7, R22, R21, !PT ;  /* 0x0000001607047276 */ /* 0x000fe20007800015 */
[----:B------:R-:W-:Y:S06]  /*0390*/  BRA.U UP1, `(.L_x_84) ;  /* 0xfffffffd01847547 */ /* 0x000fec000b83ffff */
.L_x_83:
[----:B------:R-:W-:Y:S05]  /*03a0*/  BRA.U !UP0, `(.L_x_82) ;  /* 0x0000000108bc7547 */ /* 0x000fea000b800000 */
[----:B------:R-:W0:Y:S01]  /*03b0*/  LDCU UR5, c[0x0][0x394] ;  /* 0x00007280ff0577ac */ /* 0x000e220008000800 */
[----:B------:R-:W-:Y:S02]  /*03c0*/  UISETP.GE.U32.AND UP0, UPT, UR8, 0x8, UPT ;  /* 0x000000080800788c */ /* 0x000fe4000bf06070 */
[----:B0-----:R-:W-:-:S04]  /*03d0*/  ULOP3.LUT UR6, UR5, 0x7, URZ, 0xc0, !UPT ;  /* 0x0000000705067892 */ /* 0x001fc8000f8ec0ff */
[----:B------:R-:W-:-:S03]  /*03e0*/  UISETP.NE.AND UP1, UPT, UR6, URZ, UPT ;  /* 0x000000ff0600728c */ /* 0x000fc6000bf25270 */
[----:B------:R-:W-:Y:S08]  /*03f0*/  BRA.U !UP0, `(.L_x_85) ;  /* 0x0000000108407547 */ /* 0x000ff0000b800000 */
[----:B------:R-:W0:Y:S01]  /*0400*/  LDC.64 R2, c[0x0][0x380] ;  /* 0x0000e000ff027b82 */ /* 0x000e220000000a00 */
[----:B------:R-:W-:-:S05]  /*0410*/  IADD3 R7, PT, PT, R0, UR4, RZ ;  /* 0x0000000400077c10 */ /* 0x000fca000fffe0ff */
[----:B0-----:R-:W-:-:S05]  /*0420*/  IMAD.WIDE R2, R7, 0x4, R2 ;  /* 0x0000000407027825 */ /* 0x001fca00078e0202 */
[----:B------:R-:W2:Y:S04]  /*0430*/  LDG.E R7, desc[UR10][R2.64] ;  /* 0x0000000a02077981 */ /* 0x000ea8000c1e1900 */
[----:B------:R-:W2:Y:S04]  /*0440*/  LDG.E R6, desc[UR10][R2.64+0x4] ;  /* 0x0000040a02067981 */ /* 0x000ea8000c1e1900 */
[----:B------:R-:W3:Y:S04]  /*0450*/  LDG.E R9, desc[UR10][R2.64+0x8] ;  /* 0x0000080a02097981 */ /* 0x000ee8000c1e1900 */
[----:B------:R-:W3:Y:S04]  /*0460*/  LDG.E R8, desc[UR10][R2.64+0xc] ;  /* 0x00000c0a02087981 */ /* 0x000ee8000c1e1900 */
[----:B------:R-:W4:Y:S04]  /*0470*/  LDG.E R11, desc[UR10][R2.64+0x10] ;  /* 0x0000100a020b7981 */ /* 0x000f28000c1e1900 */
[----:B------:R-:W4:Y:S04]  /*0480*/  LDG.E R10, desc[UR10][R2.64+0x14] ;  /* 0x0000140a020a7981 */ /* 0x000f28000c1e1900 */
[----:B------:R-:W5:Y:S04]  /*0490*/  LDG.E R13, desc[UR10][R2.64+0x18] ;  /* 0x0000180a020d7981 */ /* 0x000f68000c1e1900 */
[----:B------:R-:W5:Y:S01]  /*04a0*/  LDG.E R12, desc[UR10][R2.64+0x1c] ;  /* 0x00001c0a020c7981 */ /* 0x000f62000c1e1900 */
[----:B------:R-:W-:Y:S01]  /*04b0*/  UIADD3 UR4, UPT, UPT, UR4, 0x8, URZ ;  /* 0x0000000804047890 */ /* 0x000fe2000fffe0ff */
[----:B--2---:R-:W-:-:S04]  /*04c0*/  FMNMX3 R6, R4, R7, R6, !PT ;  /* 0x0000000704067276 */ /* 0x004fc80007800006 */
[----:B---3--:R-:W-:-:S04]  /*04d0*/  FMNMX3 R6, R6, R9, R8, !PT ;  /* 0x0000000906067276 */ /* 0x008fc80007800008 */
[----:B----4-:R-:W-:-:S04]  /*04e0*/  FMNMX3 R6, R6, R11, R10, !PT ;  /* 0x0000000b06067276 */ /* 0x010fc8000780000a */
[----:B-----5:R-:W-:-:S07]  /*04f0*/  FMNMX3 R4, R6, R13, R12, !PT ;  /* 0x0000000d06047276 */ /* 0x020fce000780000c */
.L_x_85:
[----:B------:R-:W-:Y:S05]  /*0500*/  BRA.U !UP1, `(.L_x_82) ;  /* 0x0000000109647547 */ /* 0x000fea000b800000 */
[----:B------:R-:W-:Y:S02]  /*0510*/  UISETP.GE.U32.AND UP0, UPT, UR6, 0x4, UPT ;  /* 0x000000040600788c */ /* 0x000fe4000bf06070 */
[----:B------:R-:W-:-:S04]  /*0520*/  ULOP3.LUT UR5, UR5, 0x3, URZ, 0xc0, !UPT ;  /* 0x0000000305057892 */ /* 0x000fc8000f8ec0ff */
        /* <DEDUP_REMOVED lines=8> */
[----:B------:R-:W3:Y:S01]  /*05b0*/  LDG.E R8, desc[UR10][R2.64+0xc] ;  /* 0x00000c0a02087981 */ /* 0x000ee2000c1e1900 */
[----:B------:R-:W-:Y:S01]  /*05c0*/  UIADD3 UR4, UPT, UPT, UR4, 0x4, URZ ;  /* 0x0000000404047890 */ /* 0x000fe2000fffe0ff */
[----:B--2---:R-:W-:-:S04]  /*05d0*/  FMNMX3 R4, R4, R7, R6, !PT ;  /* 0x0000000704047276 */ /* 0x004fc80007800006 */
[----:B---3--:R-:W-:-:S07]  /*05e0*/  FMNMX3 R4, R4, R9, R8, !PT ;  /* 0x0000000904047276 */ /* 0x008fce0007800008 */
.L_x_86:
[----:B------:R-:W-:Y:S05]  /*05f0*/  BRA.U !UP1, `(.L_x_82) ;  /* 0x0000000109287547 */ /* 0x000fea000b800000 */
[----:B------:R-:W0:Y:S01]  /*0600*/  LDC.64 R6, c[0x0][0x380] ;  /* 0x0000e000ff067b82 */ /* 0x000e220000000a00 */
[----:B------:R-:W-:Y:S01]  /*0610*/  IADD3 R9, PT, PT, R0, UR4, RZ ;  /* 0x0000000400097c10 */ /* 0x000fe2000fffe0ff */
[----:B------:R-:W-:-:S12]  /*0620*/  UIADD3 UR5, UPT, UPT, -UR5, URZ, URZ ;  /* 0x000000ff05057290 */ /* 0x000fd8000fffe1ff */
.L_x_87:
[----:B0-----:R-:W-:-:S06]  /*0630*/  IMAD.WIDE R2, R9, 0x4, R6 ;  /* 0x0000000409027825 */ /* 0x001fcc00078e0206 */
[----:B------:R-:W2:Y:S01]  /*0640*/  LDG.E R3, desc[UR10][R2.64] ;  /* 0x0000000a02037981 */ /* 0x000ea2000c1e1900 */
[----:B------:R-:W-:Y:S01]  /*0650*/  UIADD3 UR5, UPT, UPT, UR5, 0x1, URZ ;  /* 0x0000000105057890 */ /* 0x000fe2000fffe0ff */
[----:B------:R-:W-:-:S03]  /*0660*/  IADD3 R9, PT, PT, R9, 0x1, RZ ;  /* 0x0000000109097810 */ /* 0x000fc60007ffe0ff */
[----:B------:R-:W-:Y:S01]  /*0670*/  UISETP.NE.AND UP0, UPT, UR5, URZ, UPT ;  /* 0x000000ff0500728c */ /* 0x000fe2000bf05270 */
[----:B--2---:R-:W-:-:S08]  /*0680*/  FMNMX R4, R3, R4, !PT ;  /* 0x0000000403047209 */ /* 0x004fd00007800000 */
[----:B------:R-:W-:Y:S05]  /*0690*/  BRA.U UP0, `(.L_x_87) ;  /* 0xfffffffd00e47547 */ /* 0x000fea000b83ffff */
.L_x_82:
[----:B------:R-:W0:Y:S01]  /*06a0*/  LDCU UR5, c[0x0][0x394] ;  /* 0x00007280ff0577ac */ /* 0x000e220008000800 */
[----:B------:R-:W-:Y:S01]  /*06b0*/  HFMA2 R3, -RZ, RZ, 0, 0 ;  /* 0x00000000ff037431 */ /* 0x000fe200000001ff */
[----:B0-----:R-:W-:-:S09]  /*06c0*/  UISETP.GE.AND UP0, UPT, UR5, 0x1, UPT ;  /* 0x000000010500788c */ /* 0x001fd2000bf06270 */
[----:B------:R-:W-:Y:S05]  /*06d0*/  BRA.U !UP0, `(.L_x_88) ;  /* 0x0000000d08287547 */ /* 0x000fea000b800000 */
[----:B------:R-:W-:Y:S02]  /*06e0*/  UISETP.GE.U32.AND UP1, UPT, UR5, 0x8, UPT ;  /* 0x000000080500788c */ /* 0x000fe4000bf26070 */
[----:B------:R-:W-:Y:S01]  /*06f0*/  IMAD R0, R5, UR5, RZ ;  /* 0x0000000505007c24 */ /* 0x000fe2000f8e02ff */
[----:B------:R-:W-:Y:S01]  /*0700*/  ULOP3.LUT UR9, UR5, 0x7, URZ, 0xc0, !UPT ;  /* 0x0000000705097892 */ /* 0x000fe2000f8ec0ff */
[----:B------:R-:W-:Y:S01]  /*0710*/  MOV R3, RZ ;  /* 0x000000ff00037202 */ /* 0x000fe20000000f00 */
[----:B------:R-:W-:Y:S02]  /*0720*/  UMOV UR4, URZ ;  /* 0x000000ff00047c82 */ /* 0x000fe40008000000 */
[----:B------:R-:W-:Y:S02]  /*0730*/  UISETP.NE.AND UP0, UPT, UR9, URZ, UPT ;  /* 0x000000ff0900728c */ /* 0x000fe4000bf05270 */
[----:B------:R-:W-:Y:S09]  /*0740*/  BRA.U !UP1, `(.L_x_89) ;  /* 0x0000000509807547 */ /* 0x000ff2000b800000 */
[----:B------:R-:W0:Y:S01]  /*0750*/  LDCU.64 UR6, c[0x0][0x380] ;  /* 0x00007000ff0677ac */ /* 0x000e220008000a00 */
[----:B------:R-:W-:Y:S02]  /*0760*/  MOV R3, RZ ;  /* 0x000000ff00037202 */ /* 0x000fe40000000f00 */
[----:B------:R-:W-:Y:S01]  /*0770*/  MOV R2, R0 ;  /* 0x0000000000027202 */ /* 0x000fe20000000f00 */
[----:B------:R-:W-:-:S04]  /*0780*/  ULOP3.LUT UR4, UR5, 0x7ffffff8, URZ, 0xc0, !UPT ;  /* 0x7ffffff805047892 */ /* 0x000fc8000f8ec0ff */
[----:B------:R-:W-:Y:S02]  /*0790*/  UIADD3 UR8, UPT, UPT, -UR4, URZ, URZ ;  /* 0x000000ff04087290 */ /* 0x000fe4000fffe1ff */
[----:B0-----:R-:W-:-:S04]  /*07a0*/  UIADD3 UR5, UP1, UPT, UR6, 0x10, URZ ;  /* 0x0000001006057890 */ /* 0x001fc8000ff3e0ff */
[----:B------:R-:W-:-:S12]  /*07b0*/  UIADD3.X UR6, UPT, UPT, URZ, UR7, URZ, UP1, !UPT ;  /* 0x00000007ff067290 */ /* 0x000fd80008ffe4ff */
.L_x_90:
[----:B------:R-:W-:Y:S02]  /*07c0*/  MOV R22, UR5 ;  /* 0x0000000500167c02 */ /* 0x000fe40008000f00 */
[----:B------:R-:W-:-:S03]  /*07d0*/  MOV R23, UR6 ;  /* 0x0000000600177c02 */ /* 0x000fc60008000f00 */
[----:B------:R-:W-:-:S05]  /*07e0*/  IMAD.WIDE R22, R2, 0x4, R22 ;  /* 0x0000000402167825 */ /* 0x000fca00078e0216 */
[----:B------:R-:W2:Y:S04]  /*07f0*/  LDG.E R7, desc[UR10][R22.64+-0x10] ;  /* 0xfffff00a16077981 */ /* 0x000ea8000c1e1900 */
[----:B------:R-:W3:Y:S04]  /*0800*/  LDG.E R13, desc[UR10][R22.64+-0xc] ;  /* 0xfffff40a160d7981 */ /* 0x000ee8000c1e1900 */
[----:B------:R-:W4:Y:S04]  /*0810*/  LDG.E R21, desc[UR10][R22.64+-0x8] ;  /* 0xfffff80a16157981 */ /* 0x000f28000c1e1900 */
[----:B------:R-:W5:Y:S04]  /*0820*/  LDG.E R27, desc[UR10][R22.64+-0x4] ;  /* 0xfffffc0a161b7981 */ /* 0x000f68000c1e1900 */
[----:B------:R-:W5:Y:S04]  /*0830*/  LDG.E R11, desc[UR10][R22.64] ;  /* 0x0000000a160b7981 */ /* 0x000f68000c1e1900 */
[----:B------:R-:W5:Y:S04]  /*0840*/  LDG.E R19, desc[UR10][R22.64+0x4] ;  /* 0x0000040a16137981 */ /* 0x000f68000c1e1900 */
[----:B------:R-:W5:Y:S04]  /*0850*/  LDG.E R17, desc[UR10][R22.64+0x8] ;  /* 0x0000080a16117981 */ /* 0x000f68000c1e1900 */
[----:B------:R5:W5:Y:S01]  /*0860*/  LDG.E R15, desc[UR10][R22.64+0xc] ;  /* 0x00000c0a160f7981 */ /* 0x000b62000c1e1900 */
[----:B------:R-:W-:Y:S01]  /*0870*/  HFMA2 R8, -RZ, RZ, 0.96630859375, -0.0022525787353515625 ;  /* 0x3bbb989dff087431 */ /* 0x000fe200000001ff */
[----:B------:R-:W-:Y:S01]  /*0880*/  MOV R10, 0x437c0000 ;  /* 0x437c0000000a7802 */ /* 0x000fe20000000f00 */
[----:B------:R-:W-:Y:S01]  /*0890*/  UIADD3 UR8, UPT, UPT, UR8, 0x8, URZ ;  /* 0x0000000808087890 */ /* 0x000fe2000fffe0ff */
[----:B------:R-:W-:-:S03]  /*08a0*/  IADD3 R2, PT, PT, R2, 0x8, RZ ;  /* 0x0000000802027810 */ /* 0x000fc60007ffe0ff */
[----:B------:R-:W-:Y:S01]  /*08b0*/  UISETP.NE.AND UP1, UPT, UR8, URZ, UPT ;  /* 0x000000ff0800728c */ /* 0x000fe2000bf25270 */
[----:B--2---:R-:W-:-:S04]  /*08c0*/  FADD R7, R7, -R4 ;  /* 0x8000000407077221 */ /* 0x004fc80000000000 */
[----:B------:R-:W-:Y:S01]  /*08d0*/  FFMA.SAT R9, R7, R8, 0.5 ;  /* 0x3f00000007097423 */ /* 0x000fe20000002008 */
[----:B---3--:R-:W-:-:S03]  /*08e0*/  FADD R13, R13, -R4 ;  /* 0x800000040d0d7221 */ /* 0x008fc60000000000 */
[----:B------:R-:W-:Y:S01]  /*08f0*/  FFMA.RM R9, R9, R10, 12582913 ;  /* 0x4b40000109097423 */ /* 0x000fe2000000400a */
[----:B------:R-:W-:Y:S01]  /*0900*/  FFMA.SAT R25, R13, R8, 0.5 ;  /* 0x3f0000000d197423 */ /* 0x000fe20000002008 */
[--C-:B----4-:R-:W-:Y:S02]  /*0910*/  FADD R21, R21, -R4.reuse ;  /* 0x8000000415157221 */ /* 0x110fe40000000000 */
[----:B------:R-:W-:Y:S01]  /*0920*/  FADD R12, R9, -12583039 ;  /* 0xcb40007f090c7421 */ /* 0x000fe20000000000 */
[----:B-----5:R-:W-:Y:S01]  /*0930*/  FADD R23, R27, -R4 ;  /* 0x800000041b177221 */ /* 0x020fe20000000000 */
[----:B------:R-:W-:Y:S01]  /*0940*/  FFMA.RM R6, R25, R10, 12582913 ;  /* 0x4b40000119067423 */ /* 0x000fe2000000400a */
[-C--:B------:R-:W-:Y:S01]  /*0950*/  FFMA.SAT R25, R21, R8.reuse, 0.5 ;  /* 0x3f00000015197423 */ /* 0x080fe20000002008 */
[----:B------:R-:W-:Y:S01]  /*0960*/  FFMA R12, R7, 1.4426950216293334961, -R12 ;  /* 0x3fb8aa3b070c7823 */ /* 0x000fe2000000080c */
[----:B------:R-:W-:Y:S01]  /*0970*/  FFMA.SAT R27, R23, R8, 0.5 ;  /* 0x3f000000171b7423 */ /* 0x000fe20000002008 */
[----:B------:R-:W-:-:S02]  /*0980*/  FADD R14, R6, -12583039 ;  /* 0xcb40007f060e7421 */ /* 0x000fc40000000000 */
[----:B------:R-:W-:Y:S01]  /*0990*/  FFMA R12, R7, 1.925963033500011079e-08, R12 ;  /* 0x32a57060070c7823 */ /* 0x000fe2000000000c */
[-C--:B------:R-:W-:Y:S01]  /*09a0*/  FFMA.RM R7, R25, R10.reuse, 12582913 ;  /* 0x4b40000119077423 */ /* 0x080fe2000000400a */
[----:B------:R-:W-:Y:S01]  /*09b0*/  FADD R25, R11, -R4 ;  /* 0x800000040b197221 */ /* 0x000fe20000000000 */
[----:B------:R-:W-:Y:S01]  /*09c0*/  FFMA.RM R11, R27, R10, 12582913 ;  /* 0x4b4000011b0b7423 */ /* 0x000fe2000000400a */
[----:B------:R-:W-:Y:S01]  /*09d0*/  FFMA R14, R13, 1.4426950216293334961, -R14 ;  /* 0x3fb8aa3b0d0e7823 */ /* 0x000fe2000000080e */
[----:B------:R-:W-:Y:S01]  /*09e0*/  FADD R16, R7, -12583039 ;  /* 0xcb40007f07107421 */ /* 0x000fe20000000000 */
[----:B------:R-:W-:Y:S01]  /*09f0*/  FFMA.SAT R29, R25, R8, 0.5 ;  /* 0x3f000000191d7423 */ /* 0x000fe20000002008 */
[----:B------:R-:W-:Y:S01]  /*0a00*/  FADD R18, R11, -12583039 ;  /* 0xcb40007f0b127421 */ /* 0x000fe20000000000 */
[----:B------:R-:W-:Y:S01]  /*0a10*/  FFMA R13, R13, 1.925963033500011079e-08, R14 ;  /* 0x32a570600d0d7823 */ /* 0x000fe2000000000e */
[----:B------:R-:W-:Y:S01]  /*0a20*/  FADD R27, R19, -R4 ;  /* 0x80000004131b7221 */ /* 0x000fe20000000000 */
[----:B------:R-:W-:Y:S01]  /*0a30*/  FFMA.RM R14, R29, R10, 12582913 ;  /* 0x4b4000011d0e7423 */ /* 0x000fe2000000400a */
[----:B------:R-:W-:Y:S01]  /*0a40*/  FFMA R18, R23, 1.4426950216293334961, -R18 ;  /* 0x3fb8aa3b17127823 */ /* 0x000fe20000000812 */
[----:B------:R-:W0:Y:S01]  /*0a50*/  MUFU.EX2 R12, R12 ;  /* 0x0000000c000c7308 */ /* 0x000e220000000800 */
[----:B------:R-:W-:Y:S01]  /*0a60*/  FFMA R16, R21, 1.4426950216293334961, -R16 ;  /* 0x3fb8aa3b15107823 */ /* 0x000fe20000000810 */
[----:B------:R-:W-:Y:S01]  /*0a70*/  FADD R20, R14, -12583039 ;  /* 0xcb40007f0e147421 */ /* 0x000fe20000000000 */
[----:B------:R-:W-:Y:S01]  /*0a80*/  FFMA R18, R23, 1.925963033500011079e-08, R18 ;  /* 0x32a5706017127823 */ /* 0x000fe20000000012 */
[----:B------:R-:W-:Y:S01]  /*0a90*/  FFMA.SAT R19, R27, R8, 0.5 ;  /* 0x3f0000001b137423 */ /* 0x000fe20000002008 */
[----:B------:R-:W-:Y:S01]  /*0aa0*/  FADD R23, R17, -R4 ;  /* 0x8000000411177221 */ /* 0x000fe20000000000 */
[----:B------:R-:W-:Y:S01]  /*0ab0*/  FFMA R16, R21, 1.925963033500011079e-08, R16 ;  /* 0x32a5706015107823 */ /* 0x000fe20000000010 */
[----:B------:R-:W-:Y:S01]  /*0ac0*/  FFMA R20, R25, 1.4426950216293334961, -R20 ;  /* 0x3fb8aa3b19147823 */ /* 0x000fe20000000814 */
[----:B------:R-:W-:Y:S01]  /*0ad0*/  FFMA.RM R17, R19, R10, 12582913 ;  /* 0x4b40000113117423 */ /* 0x000fe2000000400a */
[----:B------:R-:W-:Y:S01]  /*0ae0*/  FFMA.SAT R29, R23, R8, 0.5 ;  /* 0x3f000000171d7423 */ /* 0x000fe20000002008 */
[----:B------:R-:W-:Y:S01]  /*0af0*/  FADD R21, R15, -R4 ;  /* 0x800000040f157221 */ /* 0x000fe20000000000 */
[----:B------:R-:W1:Y:S01]  /*0b00*/  MUFU.EX2 R13, R13 ;  /* 0x0000000d000d7308 */ /* 0x000e620000000800 */
[----:B------:R-:W-:Y:S01]  /*0b10*/  FFMA R19, R25, 1.925963033500011079e-08, R20 ;  /* 0x32a5706019137823 */ /* 0x000fe20000000014 */
[----:B------:R-:W-:Y:S01]  /*0b20*/  FADD R22, R17, -12583039 ;  /* 0xcb40007f11167421 */ /* 0x000fe20000000000 */
[----:B------:R-:W-:Y:S01]  /*0b30*/  FFMA.RM R15, R29, R10, 12582913 ;  /* 0x4b4000011d0f7423 */ /* 0x000fe2000000400a */
[----:B------:R-:W-:Y:S01]  /*0b40*/  FFMA.SAT R25, R21, R8, 0.5 ;  /* 0x3f00000015197423 */ /* 0x000fe20000002008 */
[----:B------:R-:W-:Y:S01]  /*0b50*/  SHF.L.U32 R20, R9, 0x17, RZ ;  /* 0x0000001709147819 */ /* 0x000fe200000006ff */
[----:B------:R-:W-:Y:S01]  /*0b60*/  FFMA R22, R27, 1.4426950216293334961, -R22 ;  /* 0x3fb8aa3b1b167823 */ /* 0x000fe20000000816 */
[----:B------:R-:W-:Y:S01]  /*0b70*/  FADD R24, R15, -12583039 ;  /* 0xcb40007f0f187421 */ /* 0x000fe20000000000 */
[----:B------:R-:W2:Y:S01]  /*0b80*/  MUFU.EX2 R16, R16 ;  /* 0x0000001000107308 */ /* 0x000ea20000000800 */
[----:B------:R-:W-:Y:S01]  /*0b90*/  FFMA.RM R10, R25, R10, 12582913 ;  /* 0x4b400001190a7423 */ /* 0x000fe2000000400a */
[----:B0-----:R-:W-:Y:S01]  /*0ba0*/  FFMA R12, R20, R12, R3 ;  /* 0x0000000c140c7223 */ /* 0x001fe20000000003 */
[----:B------:R-:W-:Y:S01]  /*0bb0*/  FFMA R8, R27, 1.925963033500011079e-08, R22 ;  /* 0x32a570601b087823 */ /* 0x000fe20000000016 */
[----:B------:R-:W-:Y:S01]  /*0bc0*/  FFMA R24, R23, 1.4426950216293334961, -R24 ;  /* 0x3fb8aa3b17187823 */ /* 0x000fe20000000818 */
[----:B------:R-:W-:Y:S01]  /*0bd0*/  FADD R20, R10, -12583039 ;  /* 0xcb40007f0a147421 */ /* 0x000fe20000000000 */
[----:B------:R-:W-:-:S02]  /*0be0*/  SHF.L.U32 R9, R6, 0x17, RZ ;  /* 0x0000001706097819 */ /* 0x000fc400000006ff */
[----:B------:R-:W0:Y:S01]  /*0bf0*/  MUFU.EX2 R18, R18 ;  /* 0x0000001200127308 */ /* 0x000e220000000800 */
[----:B------:R-:W-:Y:S01]  /*0c00*/  FFMA R24, R23, 1.925963033500011079e-08, R24 ;  /* 0x32a5706017187823 */ /* 0x000fe20000000018 */
[----:B------:R-:W-:Y:S01]  /*0c10*/  FFMA R20, R21, 1.4426950216293334961, -R20 ;  /* 0x3fb8aa3b15147823 */ /* 0x000fe20000000814 */
[----:B------:R-:W-:Y:S01]  /*0c20*/  SHF.L.U32 R6, R7, 0x17, RZ ;  /* 0x0000001707067819 */ /* 0x000fe200000006ff */
[----:B-1----:R-:W-:Y:S01]  /*0c30*/  FFMA R9, R9, R13, R12 ;  /* 0x0000000d09097223 */ /* 0x002fe2000000000c */
[----:B------:R-:W-:Y:S01]  /*0c40*/  SHF.L.U32 R12, R11, 0x17, RZ ;  /* 0x000000170b0c7819 */ /* 0x000fe200000006ff */
[----:B------:R-:W-:Y:S01]  /*0c50*/  FFMA R20, R21, 1.925963033500011079e-08, R20 ;  /* 0x32a5706015147823 */ /* 0x000fe20000000014 */
[----:B------:R-:W-:Y:S01]  /*0c60*/  SHF.L.U32 R3, R14, 0x17, RZ ;  /* 0x000000170e037819 */ /* 0x000fe200000006ff */
[----:B------:R-:W1:Y:S01]  /*0c70*/  MUFU.EX2 R19, R19 ;  /* 0x0000001300137308 */ /* 0x000e620000000800 */
[----:B--2---:R-:W-:Y:S01]  /*0c80*/  FFMA R9, R6, R16, R9 ;  /* 0x0000001006097223 */ /* 0x004fe20000000009 */
[----:B------:R-:W-:-:S02]  /*0c90*/  SHF.L.U32 R6, R17, 0x17, RZ ;  /* 0x0000001711067819 */ /* 0x000fc400000006ff */
[----:B------:R-:W-:-:S04]  /*0ca0*/  SHF.L.U32 R10, R10, 0x17, RZ ;  /* 0x000000170a0a7819 */ /* 0x000fc800000006ff */
[----:B------:R-:W2:Y:S01]  /*0cb0*/  MUFU.EX2 R8, R8 ;  /* 0x0000000800087308 */ /* 0x000ea20000000800 */
[----:B0-----:R-:W-:-:S07]  /*0cc0*/  FFMA R12, R12, R18, R9 ;  /* 0x000000120c0c7223 */ /* 0x001fce0000000009 */
[----:B------:R-:W0:Y:S01]  /*0cd0*/  MUFU.EX2 R24, R24 ;  /* 0x0000001800187308 */ /* 0x000e220000000800 */
[----:B-1----:R-:W-:Y:S01]  /*0ce0*/  FFMA R3, R3, R19, R12 ;  /* 0x0000001303037223 */ /* 0x002fe2000000000c */
[----:B------:R-:W-:-:S06]  /*0cf0*/  SHF.L.U32 R12, R15, 0x17, RZ ;  /* 0x000000170f0c7819 */ /* 0x000fcc00000006ff */
[----:B------:R-:W1:Y:S01]  /*0d00*/  MUFU.EX2 R20, R20 ;  /* 0x0000001400147308 */ /* 0x000e620000000800 */
[----:B--2---:R-:W-:-:S04]  /*0d10*/  FFMA R3, R6, R8, R3 ;  /* 0x0000000806037223 */ /* 0x004fc80000000003 */
[----:B0-----:R-:W-:-:S04]  /*0d20*/  FFMA R3, R12, R24, R3 ;  /* 0x000000180c037223 */ /* 0x001fc80000000003 */
[----:B-1----:R-:W-:Y:S01]  /*0d30*/  FFMA R3, R10, R20, R3 ;  /* 0x000000140a037223 */ /* 0x002fe20000000003 */
[----:B------:R-:W-:Y:S06]  /*0d40*/  BRA.U UP1, `(.L_x_90) ;  /* 0xfffffff9019c7547 */ /* 0x000fec000b83ffff */
.L_x_89:
        /* <DEDUP_REMOVED lines=10> */
[----:B------:R-:W3:Y:S04]  /*0df0*/  LDG.E R11, desc[UR10][R8.64+0x4] ;  /* 0x0000040a080b7981 */ /* 0x000ee8000c1e1900 */
[----:B------:R-:W4:Y:S04]  /*0e00*/  LDG.E R13, desc[UR10][R8.64+0x8] ;  /* 0x0000080a080d7981 */ /* 0x000f28000c1e1900 */
[----:B------:R0:W5:Y:S01]  /*0e10*/  LDG.E R15, desc[UR10][R8.64+0xc] ;  /* 0x00000c0a080f7981 */ /* 0x000162000c1e1900 */
[----:B------:R-:W-:Y:S01]  /*0e20*/  HFMA2 R12, -RZ, RZ, 0.96630859375, -0.0022525787353515625 ;  /* 0x3bbb989dff0c7431 */ /* 0x000fe200000001ff */
[----:B------:R-:W-:Y:S01]  /*0e30*/  MOV R14, 0x437c0000 ;  /* 0x437c0000000e7802 */ /* 0x000fe20000000f00 */
[----:B------:R-:W-:Y:S01]  /*0e40*/  UIADD3 UR4, UPT, UPT, UR4, 0x4, URZ ;  /* 0x0000000404047890 */ /* 0x000fe2000fffe0ff */
[----:B--2---:R-:W-:-:S04]  /*0e50*/  FADD R7, R7, -R4 ;  /* 0x8000000407077221 */ /* 0x004fc80000000000 */
[----:B------:R-:W-:Y:S01]  /*0e60*/  FFMA.SAT R2, R7, R12, 0.5 ;  /* 0x3f00000007027423 */ /* 0x000fe2000000200c */
[----:B---3--:R-:W-:-:S03]  /*0e70*/  FADD R11, R11, -R4 ;  /* 0x800000040b0b7221 */ /* 0x008fc60000000000 */
[----:B------:R-:W-:Y:S01]  /*0e80*/  FFMA.RM R2, R2, R14, 12582913 ;  /* 0x4b40000102027423 */ /* 0x000fe2000000400e */
[----:B------:R-:W-:Y:S01]  /*0e90*/  FFMA.SAT R6, R11, R12, 0.5 ;  /* 0x3f0000000b067423 */ /* 0x000fe2000000200c */
[--C-:B----4-:R-:W-:Y:S02]  /*0ea0*/  FADD R13, R13, -R4.reuse ;  /* 0x800000040d0d7221 */ /* 0x110fe40000000000 */
[----:B------:R-:W-:Y:S01]  /*0eb0*/  FADD R10, R2, -12583039 ;  /* 0xcb40007f020a7421 */ /* 0x000fe20000000000 */
[----:B------:R-:W-:Y:S01]  /*0ec0*/  FFMA.RM R6, R6, R14, 12582913 ;  /* 0x4b40000106067423 */ /* 0x000fe2000000400e */
[----:B0-----:R-:W-:Y:S01]  /*0ed0*/  FFMA.SAT R9, R13, R12, 0.5 ;  /* 0x3f0000000d097423 */ /* 0x001fe2000000200c */
[----:B-----5:R-:W-:Y:S01]  /*0ee0*/  FADD R15, R15, -R4 ;  /* 0x800000040f0f7221 */ /* 0x020fe20000000000 */
[----:B------:R-:W-:Y:S01]  /*0ef0*/  FFMA R10, R7, 1.4426950216293334961, -R10 ;  /* 0x3fb8aa3b070a7823 */ /* 0x000fe2000000080a */
[----:B------:R-:W-:Y:S01]  /*0f00*/  FADD R8, R6, -12583039 ;  /* 0xcb40007f06087421 */ /* 0x000fe20000000000 */
[----:B------:R-:W-:-:S02]  /*0f10*/  SHF.L.U32 R2, R2, 0x17, RZ ;  /* 0x0000001702027819 */ /* 0x000fc400000006ff */
[----:B------:R-:W-:Y:S01]  /*0f20*/  FFMA R10, R7, 1.925963033500011079e-08, R10 ;  /* 0x32a57060070a7823 */ /* 0x000fe2000000000a */
[----:B------:R-:W-:Y:S01]  /*0f30*/  FFMA.RM R7, R9, R14, 12582913 ;  /* 0x4b40000109077423 */ /* 0x000fe2000000400e */
[----:B------:R-:W-:Y:S01]  /*0f40*/  FFMA R8, R11, 1.4426950216293334961, -R8 ;  /* 0x3fb8aa3b0b087823 */ /* 0x000fe20000000808 */
[----:B------:R-:W-:Y:S02]  /*0f50*/  FFMA.SAT R9, R15, R12, 0.5 ;  /* 0x3f0000000f097423 */ /* 0x000fe4000000200c */
[----:B------:R-:W-:Y:S01]  /*0f60*/  FADD R12, R7, -12583039 ;  /* 0xcb40007f070c7421 */ /* 0x000fe20000000000 */
[----:B------:R-:W-:Y:S01]  /*0f70*/  FFMA R8, R11, 1.925963033500011079e-08, R8 ;  /* 0x32a570600b087823 */ /* 0x000fe20000000008 */
[----:B------:R-:W-:Y:S01]  /*0f80*/  FFMA.RM R11, R9, R14, 12582913 ;  /* 0x4b400001090b7423 */ /* 0x000fe2000000400e */
[----:B------:R-:W0:Y:S01]  /*0f90*/  MUFU.EX2 R10, R10 ;  /* 0x0000000a000a7308 */ /* 0x000e220000000800 */
[----:B------:R-:W-:Y:S01]  /*0fa0*/  FFMA R12, R13, 1.4426950216293334961, -R12 ;  /* 0x3fb8aa3b0d0c7823 */ /* 0x000fe2000000080c */
[----:B------:R-:W-:Y:S01]  /*0fb0*/  SHF.L.U32 R9, R6, 0x17, RZ ;  /* 0x0000001706097819 */ /* 0x000fe200000006ff */
[----:B------:R-:W-:Y:S01]  /*0fc0*/  FADD R14, R11, -12583039 ;  /* 0xcb40007f0b0e7421 */ /* 0x000fe20000000000 */
[----:B------:R-:W-:Y:S01]  /*0fd0*/  SHF.L.U32 R7, R7, 0x17, RZ ;  /* 0x0000001707077819 */ /* 0x000fe200000006ff */
[----:B------:R-:W-:-:S02]  /*0fe0*/  FFMA R12, R13, 1.925963033500011079e-08, R12 ;  /* 0x32a570600d0c7823 */ /* 0x000fc4000000000c */
[C---:B------:R-:W-:Y:S01]  /*0ff0*/  FFMA R14, R15.reuse, 1.4426950216293334961, -R14 ;  /* 0x3fb8aa3b0f0e7823 */ /* 0x040fe2000000080e */
[----:B------:R-:W1:Y:S03]  /*1000*/  MUFU.EX2 R8, R8 ;  /* 0x0000000800087308 */ /* 0x000e660000000800 */
[----:B------:R-:W-:-:S05]  /*1010*/  FFMA R14, R15, 1.925963033500011079e-08, R14 ;  /* 0x32a570600f0e7823 */ /* 0x000fca000000000e */
[----:B------:R-:W2:Y:S01]  /*1020*/  MUFU.EX2 R12, R12 ;  /* 0x0000000c000c7308 */ /* 0x000ea20000000800 */
[----:B0-----:R-:W-:Y:S01]  /*1030*/  FFMA R2, R2, R10, R3 ;  /* 0x0000000a02027223 */ /* 0x001fe20000000003 */
[----:B------:R-:W-:-:S06]  /*1040*/  SHF.L.U32 R3, R11, 0x17, RZ ;  /* 0x000000170b037819 */ /* 0x000fcc00000006ff */
[----:B------:R-:W0:Y:S01]  /*1050*/  MUFU.EX2 R14, R14 ;  /* 0x0000000e000e7308 */ /* 0x000e220000000800 */
[----:B-1----:R-:W-:-:S04]  /*1060*/  FFMA R2, R9, R8, R2 ;  /* 0x0000000809027223 */ /* 0x002fc80000000002 */
[----:B--2---:R-:W-:-:S04]  /*1070*/  FFMA R2, R7, R12, R2 ;  /* 0x0000000c07027223 */ /* 0x004fc80000000002 */
[----:B0-----:R-:W-:-:S07]  /*1080*/  FFMA R3, R3, R14, R2 ;  /* 0x0000000e03037223 */ /* 0x001fce0000000002 */
.L_x_91:
[----:B------:R-:W-:Y:S05]  /*1090*/  BRA.U !UP1, `(.L_x_88) ;  /* 0x0000000109b87547 */ /* 0x000fea000b800000 */
[----:B------:R-:W-:Y:S02]  /*10a0*/  UISETP.NE.AND UP0, UPT, UR6, 0x1, UPT ;  /* 0x000000010600788c */ /* 0x000fe4000bf05270 */
[----:B------:R-:W-:-:S04]  /*10b0*/  ULOP3.LUT UR5, UR5, 0x1, URZ, 0xc0, !UPT ;  /* 0x0000000105057892 */ /* 0x000fc8000f8ec0ff */
[----:B------:R-:W-:-:S03]  /*10c0*/  UISETP.NE.U32.AND UP1, UPT, UR5, 0x1, UPT ;  /* 0x000000010500788c */ /* 0x000fc6000bf25070 */
[----:B------:R-:W-:Y:S08]  /*10d0*/  BRA.U !UP0, `(.L_x_92) ;  /* 0x0000000108687547 */ /* 0x000ff0000b800000 */
[----:B------:R-:W0:Y:S01]  /*10e0*/  LDC.64 R6, c[0x0][0x380] ;  /* 0x0000e000ff067b82 */ /* 0x000e220000000a00 */
[----:B------:R-:W-:-:S05]  /*10f0*/  IADD3 R9, PT, PT, R0, UR4, RZ ;  /* 0x0000000400097c10 */ /* 0x000fca000fffe0ff */
[----:B0-----:R-:W-:-:S05]  /*1100*/  IMAD.WIDE R6, R9, 0x4, R6 ;  /* 0x0000000409067825 */ /* 0x001fca00078e0206 */
[----:B------:R-:W2:Y:S04]  /*1110*/  LDG.E R9, desc[UR10][R6.64] ;  /* 0x0000000a06097981 */ /* 0x000ea8000c1e1900 */
[----:B------:R-:W3:Y:S01]  /*1120*/  LDG.E R13, desc[UR10][R6.64+0x4] ;  /* 0x0000040a060d7981 */ /* 0x000ee2000c1e1900 */
[----:B------:R-:W-:Y:S01]  /*1130*/  HFMA2 R2, -RZ, RZ, 0.96630859375, -0.0022525787353515625 ;  /* 0x3bbb989dff027431 */ /* 0x000fe200000001ff */
[----:B------:R-:W-:Y:S01]  /*1140*/  MOV R11, 0x437c0000 ;  /* 0x437c0000000b7802 */ /* 0x000fe20000000f00 */
[----:B------:R-:W-:Y:S01]  /*1150*/  UIADD3 UR4, UPT, UPT, UR4, 0x2, URZ ;  /* 0x0000000204047890 */ /* 0x000fe2000fffe0ff */
[----:B--2---:R-:W-:-:S04]  /*1160*/  FADD R9, R9, -R4 ;  /* 0x8000000409097221 */ /* 0x004fc80000000000 */
[----:B------:R-:W-:Y:S01]  /*1170*/  FFMA.SAT R8, R9, R2, 0.5 ;  /* 0x3f00000009087423 */ /* 0x000fe20000002002 */
[----:B---3--:R-:W-:-:S03]  /*1180*/  FADD R13, R13, -R4 ;  /* 0x800000040d0d7221 */ /* 0x008fc60000000000 */
[----:B------:R-:W-:Y:S01]  /*1190*/  FFMA.RM R8, R8, R11, 12582913 ;  /* 0x4b40000108087423 */ /* 0x000fe2000000400b */
[----:B------:R-:W-:-:S03]  /*11a0*/  FFMA.SAT R10, R13, R2, 0.5 ;  /* 0x3f0000000d0a7423 */ /* 0x000fc60000002002 */
[----:B------:R-:W-:Y:S01]  /*11b0*/  FADD R2, R8, -12583039 ;  /* 0xcb40007f08027421 */ /* 0x000fe20000000000 */
[----:B------:R-:W-:Y:S01]  /*11c0*/  FFMA.RM R10, R10, R11, 12582913 ;  /* 0x4b4000010a0a7423 */ /* 0x000fe2000000400b */
[----:B------:R-:W-:Y:S02]  /*11d0*/  SHF.L.U32 R8, R8, 0x17, RZ ;  /* 0x0000001708087819 */ /* 0x000fe400000006ff */
[C---:B------:R-:W-:Y:S01]  /*11e0*/  FFMA R2, R9.reuse, 1.4426950216293334961, -R2 ;  /* 0x3fb8aa3b09027823 */ /* 0x040fe20000000802 */
[C---:B------:R-:W-:Y:S01]  /*11f0*/  FADD R6, R10.reuse, -12583039 ;  /* 0xcb40007f0a067421 */ /* 0x040fe20000000000 */
[----:B------:R-:W-:Y:S02]  /*1200*/  SHF.L.U32 R10, R10, 0x17, RZ ;  /* 0x000000170a0a7819 */ /* 0x000fe400000006ff */
[----:B------:R-:W-:Y:S01]  /*1210*/  FFMA R2, R9, 1.925963033500011079e-08, R2 ;  /* 0x32a5706009027823 */ /* 0x000fe20000000002 */
[----:B------:R-:W-:-:S04]  /*1220*/  FFMA R6, R13, 1.4426950216293334961, -R6 ;  /* 0x3fb8aa3b0d067823 */ /* 0x000fc80000000806 */
[----:B------:R-:W-:Y:S01]  /*1230*/  FFMA R6, R13, 1.925963033500011079e-08, R6 ;  /* 0x32a570600d067823 */ /* 0x000fe20000000006 */
[----:B------:R-:W0:Y:S08]  /*1240*/  MUFU.EX2 R2, R2 ;  /* 0x0000000200027308 */ /* 0x000e300000000800 */
[----:B------:R-:W1:Y:S01]  /*1250*/  MUFU.EX2 R6, R6 ;  /* 0x0000000600067308 */ /* 0x000e620000000800 */
[----:B0-----:R-:W-:-:S04]  /*1260*/  FFMA R3, R8, R2, R3 ;  /* 0x0000000208037223 */ /* 0x001fc80000000003 */
[----:B-1----:R-:W-:-:S07]  /*1270*/  FFMA R3, R10, R6, R3 ;  /* 0x000000060a037223 */ /* 0x002fce0000000003 */
.L_x_92:
[----:B------:R-:W-:Y:S05]  /*1280*/  BRA.U UP1, `(.L_x_88) ;  /* 0x00000001013c7547 */ /* 0x000fea000b800000 */
[----:B------:R-:W0:Y:S01]  /*1290*/  LDC.64 R6, c[0x0][0x380] ;  /* 0x0000e000ff067b82 */ /* 0x000e220000000a00 */
[----:B------:R-:W-:-:S05]  /*12a0*/  IADD3 R9, PT, PT, R0, UR4, RZ ;  /* 0x0000000400097c10 */ /* 0x000fca000fffe0ff */
[----:B0-----:R-:W-:-:S06]  /*12b0*/  IMAD.WIDE R6, R9, 0x4, R6 ;  /* 0x0000000409067825 */ /* 0x001fcc00078e0206 */
[----:B------:R-:W2:Y:S01]  /*12c0*/  LDG.E R7, desc[UR10][R6.64] ;  /* 0x0000000a06077981 */ /* 0x000ea2000c1e1900 */
[----:B------:R-:W-:Y:S01]  /*12d0*/  HFMA2 R9, -RZ, RZ, 0.96630859375, -0.0022525787353515625 ;  /* 0x3bbb989dff097431 */ /* 0x000fe200000001ff */
[----:B------:R-:W-:Y:S01]  /*12e0*/  MOV R11, 0x437c0000 ;  /* 0x437c0000000b7802 */ /* 0x000fe20000000f00 */
[----:B--2---:R-:W-:-:S04]  /*12f0*/  FADD R0, R7, -R4 ;  /* 0x8000000407007221 */ /* 0x004fc80000000000 */
        /* <DEDUP_REMOVED lines=8> */
.L_x_88:
        /* <DEDUP_REMOVED lines=16> */
.L_x_110:
        /* <DEDUP_REMOVED lines=30> */
[----:B------:R-:W-:Y:S05]  /*1660*/  CALL.REL.NOINC `($__internal_2_$__cuda_sm3x_div_rn_noftz_f32_slowpath) ;  /* 0x0000001800447944 */ /* 0x000fea0003c00000 */
[----:B------:R-:W-:-:S07]  /*1670*/  MOV R9, R7 ;  /* 0x0000000700097202 */ /* 0x000fce0000000f00 */
.L_x_95:
[----:B------:R-:W-:Y:S05]  /*1680*/  BSYNC.RECONVERGENT B2 ;  /* 0x0000000000027941 */ /* 0x000fea0003800200 */
.L_x_94:
        /* <DEDUP_REMOVED lines=24> */
[----:B------:R-:W-:Y:S05]  /*1810*/  CALL.REL.NOINC `($__internal_2_$__cuda_sm3x_div_rn_noftz_f32_slowpath) ;  /* 0x0000001400d87944 */ /* 0x000fea0003c00000 */
.L_x_97:
[----:B------:R-:W-:Y:S05]  /*1820*/  BSYNC.RECONVERGENT B2 ;  /* 0x0000000000027941 */ /* 0x000fea0003800200 */
.L_x_96:
        /* <DEDUP_REMOVED lines=25> */
.L_x_99:
[----:B------:R-:W-:Y:S05]  /*19c0*/  BSYNC.RECONVERGENT B2 ;  /* 0x0000000000027941 */ /* 0x000fea0003800200 */
.L_x_98:
        /* <DEDUP_REMOVED lines=25> */
.L_x_101:
[----:B------:R-:W-:Y:S05]  /*1b60*/  BSYNC.RECONVERGENT B2 ;  /* 0x0000000000027941 */ /* 0x000fea0003800200 */
.L_x_100:
        /* <DEDUP_REMOVED lines=25> */
.L_x_103:
[----:B------:R-:W-:Y:S05]  /*1d00*/  BSYNC.RECONVERGENT B2 ;  /* 0x0000000000027941 */ /* 0x000fea0003800200 */
.L_x_102:
        /* <DEDUP_REMOVED lines=25> */
.L_x_105:
[----:B------:R-:W-:Y:S05]  /*1ea0*/  BSYNC.RECONVERGENT B2 ;  /* 0x0000000000027941 */ /* 0x000fea0003800200 */
.L_x_104:
        /* <DEDUP_REMOVED lines=25> */
.L_x_107:
[----:B------:R-:W-:Y:S05]  /*2040*/  BSYNC.RECONVERGENT B2 ;  /* 0x0000000000027941 */ /* 0x000fea0003800200 */
.L_x_106:
        /* <DEDUP_REMOVED lines=25> */
.L_x_109:
[----:B------:R-:W-:Y:S05]  /*21e0*/  BSYNC.RECONVERGENT B2 ;  /* 0x0000000000027941 */ /* 0x000fea0003800200 */
.L_x_108:
[----:B------:R0:W-:Y:S01]  /*21f0*/  STG.E desc[UR10][R10.64+0xc], R7 ;  /* 0x00000c070a007986 */ /* 0x0001e2000c10190a */
[----:B------:R-:W-:Y:S01]  /*2200*/  IADD3 R18, PT, PT, R18, 0x8, RZ ;  /* 0x0000000812127810 */ /* 0x000fe20007ffe0ff */
[----:B------:R-:W-:Y:S06]  /*2210*/  @P2 BRA `(.L_x_110) ;  /* 0xfffffff000982947 */ /* 0x000fec000383ffff */
.L_x_93:
        /* <DEDUP_REMOVED lines=33> */
.L_x_113:
[----:B------:R-:W-:Y:S05]  /*2430*/  BSYNC.RECONVERGENT B2 ;  /* 0x0000000000027941 */ /* 0x000fea0003800200 */
.L_x_112:
        /* <DEDUP_REMOVED lines=27> */
.L_x_115:
[----:B------:R-:W-:Y:S05]  /*25f0*/  BSYNC.RECONVERGENT B2 ;  /* 0x0000000000027941 */ /* 0x000fea0003800200 */
.L_x_114:
        /* <DEDUP_REMOVED lines=25> */
.L_x_117:
[----:B------:R-:W-:Y:S05]  /*2790*/  BSYNC.RECONVERGENT B2 ;  /* 0x0000000000027941 */ /* 0x000fea0003800200 */
.L_x_116:
        /* <DEDUP_REMOVED lines=25> */
.L_x_119:
[----:B------:R-:W-:Y:S05]  /*2930*/  BSYNC.RECONVERGENT B2 ;  /* 0x0000000000027941 */ /* 0x000fea0003800200 */
.L_x_118:
[----:B------:R1:W-:Y:S01]  /*2940*/  STG.E desc[UR10][R10.64+0xc], R7 ;  /* 0x00000c070a007986 */ /* 0x0003e2000c10190a */
[----:B------:R-:W-:-:S07]  /*2950*/  IADD3 R6, PT, PT, R6, 0x4, RZ ;  /* 0x0000000406067810 */ /* 0x000fce0007ffe0ff */
.L_x_111:
        /* <DEDUP_REMOVED lines=31> */
.L_x_122:
[----:B------:R-:W-:Y:S05]  /*2b50*/  BSYNC.RECONVERGENT B2 ;  /* 0x0000000000027941 */ /* 0x000fea0003800200 */
.L_x_121:
        /* <DEDUP_REMOVED lines=27> */
.L_x_124:
[----:B------:R-:W-:Y:S05]  /*2d10*/  BSYNC.RECONVERGENT B2 ;  /* 0x0000000000027941 */ /* 0x000fea0003800200 */
.L_x_123:
[----:B------:R2:W-:Y:S01]  /*2d20*/  STG.E desc[UR10][R10.64+0x4], R7 ;  /* 0x000004070a007986 */ /* 0x0005e2000c10190a */
[----:B------:R-:W-:-:S07]  /*2d30*/  IADD3 R6, PT, PT, R6, 0x2, RZ ;  /* 0x0000000206067810 */ /* 0x000fce0007ffe0ff */
.L_x_120:
        /* <DEDUP_REMOVED lines=31> */
.L_x_126:
[----:B------:R-:W-:Y:S05]  /*2f30*/  BSYNC.RECONVERGENT B2 ;  /* 0x0000000000027941 */ /* 0x000fea0003800200 */
.L_x_125:
[----:B------:R-:W0:Y:S02]  /*2f40*/  LDC.64 R2, c[0x0][0x388] ;  /* 0x0000e200ff027b82 */ /* 0x000e240000000a00 */
[----:B0-----:R-:W-:-:S05]  /*2f50*/  IMAD.WIDE R2, R5, 0x4, R2 ;  /* 0x0000000405027825 */ /* 0x001fca00078e0202 */
[----:B------:R-:W-:Y:S01]  /*2f60*/  STG.E desc[UR10][R2.64], R7 ;  /* 0x0000000702007986 */ /* 0x000fe2000c10190a */
[----:B------:R-:W-:Y:S05]  /*2f70*/  EXIT ;  /* 0x000000000000794d */ /* 0x000fea0003800000 */
        .weak           $__internal_2_$__cuda_sm3x_div_rn_noftz_f32_slowpath
        .type           $__internal_2_$__cuda_sm3x_div_rn_noftz_f32_slowpath,@function
        .size           $__internal_2_$__cuda_sm3x_div_rn_noftz_f32_slowpath,(.L_x_141 - $__internal_2_$__cuda_sm3x_div_rn_noftz_f32_slowpath)
$__internal_2_$__cuda_sm3x_div_rn_noftz_f32_slowpath:
        /* <DEDUP_REMOVED lines=35> */
.L_x_128:
        /* <DEDUP_REMOVED lines=51> */
.L_x_135:
[----:B------:R-:W-:-:S04]  /*34e0*/  LOP3.LUT R0, R0, 0x80000000, RZ, 0xc0, !PT ;  /* 0x8000000000007812 */ /* 0x000fc800078ec0ff */
[----:B------:R-:W-:Y:S01]  /*34f0*/  LOP3.LUT R0, R0, 0x7f800000, RZ, 0xfc, !PT ;  /* 0x7f80000000007812 */ /* 0x000fe200078efcff */
[----:B------:R-:W-:Y:S06]  /*3500*/  BRA `(.L_x_136) ;  /* 0x0000000000047947 */ /* 0x000fec0003800000 */
.L_x_134:
[----:B------:R-:W-:-:S07]  /*3510*/  LEA R0, R9, R0, 0x17 ;  /* 0x0000000009007211 */ /* 0x000fce00078eb8ff */
.L_x_136:
[----:B------:R-:W-:Y:S05]  /*3520*/  BSYNC.RECONVERGENT B1 ;  /* 0x0000000000017941 */ /* 0x000fea0003800200 */
.L_x_133:
[----:B------:R-:W-:Y:S05]  /*3530*/  BRA `(.L_x_137) ;  /* 0x0000000000207947 */ /* 0x000fea0003800000 */
.L_x_132:
[----:B------:R-:W-:-:S04]  /*3540*/  LOP3.LUT R0, R17, 0x80000000, R0, 0x48, !PT ;  /* 0x8000000011007812 */ /* 0x000fc800078e4800 */
[----:B------:R-:W-:Y:S01]  /*3550*/  LOP3.LUT R0, R0, 0x7f800000, RZ, 0xfc, !PT ;  /* 0x7f80000000007812 */ /* 0x000fe200078efcff */
[----:B------:R-:W-:Y:S06]  /*3560*/  BRA `(.L_x_137) ;  /* 0x0000000000147947 */ /* 0x000fec0003800000 */
.L_x_131:
[----:B------:R-:W-:Y:S01]  /*3570*/  LOP3.LUT R0, R17, 0x80000000, R0, 0x48, !PT ;  /* 0x8000000011007812 */ /* 0x000fe200078e4800 */
[----:B------:R-:W-:Y:S06]  /*3580*/  BRA `(.L_x_137) ;  /* 0x00000000000c7947 */ /* 0x000fec0003800000 */
.L_x_130:
[----:B------:R-:W0:Y:S01]  /*3590*/  MUFU.RSQ R0, -QNAN ;  /* 0xffc0000000007908 */ /* 0x000e220000001400 */
[----:B------:R-:W-:Y:S05]  /*35a0*/  BRA `(.L_x_137) ;  /* 0x0000000000047947 */ /* 0x000fea0003800000 */
.L_x_129:
[----:B------:R-:W-:-:S07]  /*35b0*/  FADD.FTZ R0, R0, R3 ;  /* 0x0000000300007221 */ /* 0x000fce0000010000 */
.L_x_137:
[----:B------:R-:W-:Y:S05]  /*35c0*/  BSYNC.RECONVERGENT B0 ;  /* 0x0000000000007941 */ /* 0x000fea0003800200 */
.L_x_127:
[----:B------:R-:W-:Y:S01]  /*35d0*/  HFMA2 R9, -RZ, RZ, 0, 0 ;  /* 0x00000000ff097431 */ /* 0x000fe200000001ff */
[----:B------:R-:W-:Y:S02]  /*35e0*/  MOV R8, R2 ;  /* 0x0000000200087202 */ /* 0x000fe40000000f00 */
[----:B0-----:R-:W-:Y:S02]  /*35f0*/  MOV R7, R0 ;  /* 0x0000000000077202 */ /* 0x001fe40000000f00 */
[----:B------:R-:W-:Y:S05]  /*3600*/  RET.REL.NODEC R8 `(_Z17softmax_kernel_v1PKfPfii) ;  /* 0xffffffc8087c7950 */ /* 0x000fea0003c3ffff */
.L_x_138:
        /* <DEDUP_REMOVED lines=15> */
.L_x_141:


//--------------------- .nv.shared._Z17softmax_kernel_v3PKfPfii --------------------------
	.section	.nv.shared._Z17softmax_kernel_v3PKfPfii,"aw",@nobits
	.sectionflags	@""
	.align	4
.nv.shared._Z17softmax_kernel_v3PKfPfii:
	.zero		5120


//--------------------- .nv.shared.reserved.0     --------------------------
	.section	.nv.shared.reserved.0,"aw",@nobits
	.weak		__nv_reservedSMEM_offset_0_alias
	.size		__nv_reservedSMEM_offset_0_alias, 0, 64
	.other		__nv_reservedSMEM_offset_0_alias,@"STO_CUDA_RESERVED_SHARED STV_DEFAULT"
__nv_reservedSMEM_offset_0_alias:
	.zero		0
	.zero		64


//--------------------- .nv.constant0._Z17softmax_kernel_v3PKfPfii --------------------------
	.section	.nv.constant0._Z17softmax_kernel_v3PKfPfii,"a",@progbits
	.sectionflags	@""
	.align	4
.nv.constant0._Z17softmax_kernel_v3PKfPfii:
	.zero		920


//--------------------- .nv.constant0._Z17softmax_kernel_v2PKfPfii --------------------------
	.section	.nv.constant0._Z17softmax_kernel_v2PKfPfii,"a",@progbits
	.sectionflags	@""
	.align	4
.nv.constant0._Z17softmax_kernel_v2PKfPfii:
	.zero		920


//--------------------- .nv.constant0._Z17softmax_kernel_v1PKfPfii --------------------------
	.section	.nv.constant0._Z17softmax_kernel_v1PKfPfii,"a",@progbits
	.sectionflags	@""
	.align	4
.nv.constant0._Z17softmax_kernel_v1PKfPfii:
	.zero		920


//--------------------- SYMBOLS --------------------------

	.type		.nv.reservedSmem.offset0,@object
	.size		.nv.reservedSmem.offset0,0x4
	.type		.nv.reservedSmem.cap,@object
	.size		.nv.reservedSmem.cap,0x4
